//
// Generated by NVIDIA NVVM Compiler
//
// Compiler Build ID: CL-36424714
// Cuda compilation tools, release 13.0, V13.0.88
// Based on NVVM 20.0.0
//

.version 9.0
.target sm_100
.address_size 64

	// .globl	_Z20matrixMulKernel_NoSMPfS_S_i
// _ZZ18matrixMulKernel_SMPfS_S_iE2Ms has been demoted
// _ZZ18matrixMulKernel_SMPfS_S_iE2Ns has been demoted

.visible .entry _Z20matrixMulKernel_NoSMPfS_S_i(
	.param .u64 .ptr .align 1 _Z20matrixMulKernel_NoSMPfS_S_i_param_0,
	.param .u64 .ptr .align 1 _Z20matrixMulKernel_NoSMPfS_S_i_param_1,
	.param .u64 .ptr .align 1 _Z20matrixMulKernel_NoSMPfS_S_i_param_2,
	.param .u32 _Z20matrixMulKernel_NoSMPfS_S_i_param_3
)
{
	.reg .pred 	%p<12>;
	.reg .b32 	%r<49>;
	.reg .b32 	%f<111>;
	.reg .b64 	%rd<43>;

	ld.param.u64 	%rd11, [_Z20matrixMulKernel_NoSMPfS_S_i_param_0];
	ld.param.u64 	%rd12, [_Z20matrixMulKernel_NoSMPfS_S_i_param_1];
	ld.param.u64 	%rd10, [_Z20matrixMulKernel_NoSMPfS_S_i_param_2];
	ld.param.u32 	%r27, [_Z20matrixMulKernel_NoSMPfS_S_i_param_3];
	cvta.to.global.u64 	%rd1, %rd12;
	cvta.to.global.u64 	%rd2, %rd11;
	mov.u32 	%r28, %ctaid.y;
	mov.u32 	%r29, %ntid.y;
	mov.u32 	%r30, %tid.y;
	mad.lo.s32 	%r31, %r28, %r29, %r30;
	mov.u32 	%r32, %ctaid.x;
	mov.u32 	%r33, %ntid.x;
	mul.lo.s32 	%r2, %r32, %r33;
	mov.u32 	%r3, %tid.x;
	add.s32 	%r4, %r2, %r3;
	setp.gt.s32 	%p1, %r4, 0;
	setp.ge.s32 	%p2, %r31, %r27;
	or.pred  	%p3, %p1, %p2;
	@%p3 bra 	$L__BB0_14;
	mul.lo.s32 	%r5, %r27, %r31;
	and.b32  	%r6, %r27, 15;
	setp.lt.u32 	%p4, %r27, 16;
	mov.f32 	%f110, 0f00000000;
	mov.b32 	%r45, 0;
	@%p4 bra 	$L__BB0_4;
	and.b32  	%r45, %r27, 2147483632;
	neg.s32 	%r43, %r45;
	mul.wide.u32 	%rd13, %r5, 4;
	add.s64 	%rd14, %rd13, %rd2;
	add.s64 	%rd41, %rd14, 32;
	add.s64 	%rd4, %rd1, 32;
	mov.f32 	%f110, 0f00000000;
	mov.u32 	%r42, %r4;
$L__BB0_3:
	.pragma "nounroll";
	mul.wide.s32 	%rd15, %r42, 4;
	add.s64 	%rd16, %rd4, %rd15;
	ld.global.f32 	%f17, [%rd41+-32];
	ld.global.f32 	%f18, [%rd16+-32];
	fma.rn.f32 	%f19, %f17, %f18, %f110;
	ld.global.f32 	%f20, [%rd41+-28];
	ld.global.f32 	%f21, [%rd16+-28];
	fma.rn.f32 	%f22, %f20, %f21, %f19;
	ld.global.f32 	%f23, [%rd41+-24];
	ld.global.f32 	%f24, [%rd16+-24];
	fma.rn.f32 	%f25, %f23, %f24, %f22;
	ld.global.f32 	%f26, [%rd41+-20];
	ld.global.f32 	%f27, [%rd16+-20];
	fma.rn.f32 	%f28, %f26, %f27, %f25;
	ld.global.f32 	%f29, [%rd41+-16];
	ld.global.f32 	%f30, [%rd16+-16];
	fma.rn.f32 	%f31, %f29, %f30, %f28;
	ld.global.f32 	%f32, [%rd41+-12];
	ld.global.f32 	%f33, [%rd16+-12];
	fma.rn.f32 	%f34, %f32, %f33, %f31;
	ld.global.f32 	%f35, [%rd41+-8];
	ld.global.f32 	%f36, [%rd16+-8];
	fma.rn.f32 	%f37, %f35, %f36, %f34;
	ld.global.f32 	%f38, [%rd41+-4];
	ld.global.f32 	%f39, [%rd16+-4];
	fma.rn.f32 	%f40, %f38, %f39, %f37;
	ld.global.f32 	%f41, [%rd41];
	ld.global.f32 	%f42, [%rd16];
	fma.rn.f32 	%f43, %f41, %f42, %f40;
	ld.global.f32 	%f44, [%rd41+4];
	ld.global.f32 	%f45, [%rd16+4];
	fma.rn.f32 	%f46, %f44, %f45, %f43;
	ld.global.f32 	%f47, [%rd41+8];
	ld.global.f32 	%f48, [%rd16+8];
	fma.rn.f32 	%f49, %f47, %f48, %f46;
	ld.global.f32 	%f50, [%rd41+12];
	ld.global.f32 	%f51, [%rd16+12];
	fma.rn.f32 	%f52, %f50, %f51, %f49;
	ld.global.f32 	%f53, [%rd41+16];
	ld.global.f32 	%f54, [%rd16+16];
	fma.rn.f32 	%f55, %f53, %f54, %f52;
	ld.global.f32 	%f56, [%rd41+20];
	ld.global.f32 	%f57, [%rd16+20];
	fma.rn.f32 	%f58, %f56, %f57, %f55;
	ld.global.f32 	%f59, [%rd41+24];
	ld.global.f32 	%f60, [%rd16+24];
	fma.rn.f32 	%f61, %f59, %f60, %f58;
	ld.global.f32 	%f62, [%rd41+28];
	ld.global.f32 	%f63, [%rd16+28];
	fma.rn.f32 	%f110, %f62, %f63, %f61;
	add.s32 	%r43, %r43, 16;
	add.s64 	%rd41, %rd41, 64;
	add.s32 	%r42, %r42, 16;
	setp.ne.s32 	%p5, %r43, 0;
	@%p5 bra 	$L__BB0_3;
$L__BB0_4:
	setp.eq.s32 	%p6, %r6, 0;
	@%p6 bra 	$L__BB0_13;
	and.b32  	%r14, %r27, 7;
	setp.lt.u32 	%p7, %r6, 8;
	@%p7 bra 	$L__BB0_7;
	add.s32 	%r35, %r45, %r5;
	mul.wide.u32 	%rd17, %r35, 4;
	add.s64 	%rd18, %rd2, %rd17;
	ld.global.f32 	%f65, [%rd18];
	add.s32 	%r36, %r45, %r4;
	mul.wide.s32 	%rd19, %r36, 4;
	add.s64 	%rd20, %rd1, %rd19;
	ld.global.f32 	%f66, [%rd20];
	fma.rn.f32 	%f67, %f65, %f66, %f110;
	cvt.u64.u32 	%rd21, %r5;
	cvt.u64.u32 	%rd22, %r45;
	add.s64 	%rd23, %rd22, %rd21;
	shl.b64 	%rd24, %rd23, 2;
	add.s64 	%rd25, %rd2, %rd24;
	ld.global.f32 	%f68, [%rd25+4];
	ld.global.f32 	%f69, [%rd20+4];
	fma.rn.f32 	%f70, %f68, %f69, %f67;
	ld.global.f32 	%f71, [%rd25+8];
	ld.global.f32 	%f72, [%rd20+8];
	fma.rn.f32 	%f73, %f71, %f72, %f70;
	ld.global.f32 	%f74, [%rd25+12];
	ld.global.f32 	%f75, [%rd20+12];
	fma.rn.f32 	%f76, %f74, %f75, %f73;
	ld.global.f32 	%f77, [%rd25+16];
	ld.global.f32 	%f78, [%rd20+16];
	fma.rn.f32 	%f79, %f77, %f78, %f76;
	ld.global.f32 	%f80, [%rd25+20];
	ld.global.f32 	%f81, [%rd20+20];
	fma.rn.f32 	%f82, %f80, %f81, %f79;
	ld.global.f32 	%f83, [%rd25+24];
	ld.global.f32 	%f84, [%rd20+24];
	fma.rn.f32 	%f85, %f83, %f84, %f82;
	ld.global.f32 	%f86, [%rd25+28];
	ld.global.f32 	%f87, [%rd20+28];
	fma.rn.f32 	%f110, %f86, %f87, %f85;
	add.s32 	%r45, %r45, 8;
$L__BB0_7:
	setp.eq.s32 	%p8, %r14, 0;
	@%p8 bra 	$L__BB0_13;
	and.b32  	%r17, %r27, 3;
	setp.lt.u32 	%p9, %r14, 4;
	@%p9 bra 	$L__BB0_10;
	add.s32 	%r37, %r45, %r5;
	mul.wide.u32 	%rd26, %r37, 4;
	add.s64 	%rd27, %rd2, %rd26;
	ld.global.f32 	%f89, [%rd27];
	add.s32 	%r38, %r45, %r4;
	mul.wide.s32 	%rd28, %r38, 4;
	add.s64 	%rd29, %rd1, %rd28;
	ld.global.f32 	%f90, [%rd29];
	fma.rn.f32 	%f91, %f89, %f90, %f110;
	cvt.u64.u32 	%rd30, %r5;
	cvt.u64.u32 	%rd31, %r45;
	add.s64 	%rd32, %rd31, %rd30;
	shl.b64 	%rd33, %rd32, 2;
	add.s64 	%rd34, %rd2, %rd33;
	ld.global.f32 	%f92, [%rd34+4];
	ld.global.f32 	%f93, [%rd29+4];
	fma.rn.f32 	%f94, %f92, %f93, %f91;
	ld.global.f32 	%f95, [%rd34+8];
	ld.global.f32 	%f96, [%rd29+8];
	fma.rn.f32 	%f97, %f95, %f96, %f94;
	ld.global.f32 	%f98, [%rd34+12];
	ld.global.f32 	%f99, [%rd29+12];
	fma.rn.f32 	%f110, %f98, %f99, %f97;
	add.s32 	%r45, %r45, 4;
$L__BB0_10:
	setp.eq.s32 	%p10, %r17, 0;
	@%p10 bra 	$L__BB0_13;
	add.s32 	%r39, %r3, %r45;
	add.s32 	%r48, %r39, %r2;
	add.s32 	%r40, %r45, %r5;
	mul.wide.u32 	%rd35, %r40, 4;
	add.s64 	%rd42, %rd2, %rd35;
	neg.s32 	%r47, %r17;
$L__BB0_12:
	.pragma "nounroll";
	mul.wide.s32 	%rd36, %r48, 4;
	add.s64 	%rd37, %rd1, %rd36;
	ld.global.f32 	%f100, [%rd42];
	ld.global.f32 	%f101, [%rd37];
	fma.rn.f32 	%f110, %f100, %f101, %f110;
	add.s32 	%r48, %r48, 1;
	add.s64 	%rd42, %rd42, 4;
	add.s32 	%r47, %r47, 1;
	setp.ne.s32 	%p11, %r47, 0;
	@%p11 bra 	$L__BB0_12;
$L__BB0_13:
	add.s32 	%r41, %r31, %r4;
	cvta.to.global.u64 	%rd38, %rd10;
	mul.wide.s32 	%rd39, %r41, 4;
	add.s64 	%rd40, %rd38, %rd39;
	st.global.f32 	[%rd40], %f110;
$L__BB0_14:
	ret;

}
	// .globl	_Z18matrixMulKernel_SMPfS_S_i
.visible .entry _Z18matrixMulKernel_SMPfS_S_i(
	.param .u64 .ptr .align 1 _Z18matrixMulKernel_SMPfS_S_i_param_0,
	.param .u64 .ptr .align 1 _Z18matrixMulKernel_SMPfS_S_i_param_1,
	.param .u64 .ptr .align 1 _Z18matrixMulKernel_SMPfS_S_i_param_2,
	.param .u32 _Z18matrixMulKernel_SMPfS_S_i_param_3
)
{
	.reg .pred 	%p<3>;
	.reg .b32 	%r<35>;
	.reg .b32 	%f<201>;
	.reg .b64 	%rd<13>;
	// demoted variable
	.shared .align 4 .b8 _ZZ18matrixMulKernel_SMPfS_S_iE2Ms[16384];
	// demoted variable
	.shared .align 4 .b8 _ZZ18matrixMulKernel_SMPfS_S_iE2Ns[256];
	ld.param.u64 	%rd3, [_Z18matrixMulKernel_SMPfS_S_i_param_0];
	ld.param.u64 	%rd4, [_Z18matrixMulKernel_SMPfS_S_i_param_1];
	ld.param.u64 	%rd5, [_Z18matrixMulKernel_SMPfS_S_i_param_2];
	ld.param.u32 	%r18, [_Z18matrixMulKernel_SMPfS_S_i_param_3];
	mov.u32 	%r19, %ctaid.x;
	mov.u32 	%r20, %ctaid.y;
	mov.u32 	%r1, %tid.x;
	mov.u32 	%r2, %tid.y;
	shl.b32 	%r21, %r20, 6;
	add.s32 	%r3, %r21, %r2;
	add.s32 	%r4, %r19, %r1;
	setp.lt.s32 	%p1, %r18, 64;
	mov.f32 	%f200, 0f00000000;
	@%p1 bra 	$L__BB1_3;
	shl.b32 	%r22, %r2, 8;
	mov.u32 	%r23, _ZZ18matrixMulKernel_SMPfS_S_iE2Ms;
	add.s32 	%r5, %r23, %r22;
	shl.b32 	%r24, %r1, 2;
	add.s32 	%r6, %r5, %r24;
	add.s32 	%r33, %r4, %r2;
	shl.b32 	%r25, %r2, 2;
	mov.u32 	%r26, _ZZ18matrixMulKernel_SMPfS_S_iE2Ns;
	add.s32 	%r9, %r26, %r24;
	add.s32 	%r8, %r9, %r25;
	shr.s32 	%r27, %r18, 31;
	shr.u32 	%r28, %r27, 26;
	add.s32 	%r29, %r18, %r28;
	shr.s32 	%r30, %r29, 6;
	neg.s32 	%r34, %r30;
	mad.lo.s32 	%r32, %r18, %r3, %r1;
	cvta.to.global.u64 	%rd1, %rd3;
	cvta.to.global.u64 	%rd2, %rd4;
	mov.f32 	%f200, 0f00000000;
$L__BB1_2:
	mul.wide.s32 	%rd6, %r32, 4;
	add.s64 	%rd7, %rd1, %rd6;
	ld.global.f32 	%f6, [%rd7];
	st.shared.f32 	[%r6], %f6;
	mul.wide.u32 	%rd8, %r33, 4;
	add.s64 	%rd9, %rd2, %rd8;
	ld.global.f32 	%f7, [%rd9];
	st.shared.f32 	[%r8], %f7;
	bar.sync 	0;
	ld.shared.f32 	%f8, [%r5];
	ld.shared.f32 	%f9, [%r9];
	fma.rn.f32 	%f10, %f8, %f9, %f200;
	ld.shared.f32 	%f11, [%r5+4];
	ld.shared.f32 	%f12, [%r9+4];
	fma.rn.f32 	%f13, %f11, %f12, %f10;
	ld.shared.f32 	%f14, [%r5+8];
	ld.shared.f32 	%f15, [%r9+8];
	fma.rn.f32 	%f16, %f14, %f15, %f13;
	ld.shared.f32 	%f17, [%r5+12];
	ld.shared.f32 	%f18, [%r9+12];
	fma.rn.f32 	%f19, %f17, %f18, %f16;
	ld.shared.f32 	%f20, [%r5+16];
	ld.shared.f32 	%f21, [%r9+16];
	fma.rn.f32 	%f22, %f20, %f21, %f19;
	ld.shared.f32 	%f23, [%r5+20];
	ld.shared.f32 	%f24, [%r9+20];
	fma.rn.f32 	%f25, %f23, %f24, %f22;
	ld.shared.f32 	%f26, [%r5+24];
	ld.shared.f32 	%f27, [%r9+24];
	fma.rn.f32 	%f28, %f26, %f27, %f25;
	ld.shared.f32 	%f29, [%r5+28];
	ld.shared.f32 	%f30, [%r9+28];
	fma.rn.f32 	%f31, %f29, %f30, %f28;
	ld.shared.f32 	%f32, [%r5+32];
	ld.shared.f32 	%f33, [%r9+32];
	fma.rn.f32 	%f34, %f32, %f33, %f31;
	ld.shared.f32 	%f35, [%r5+36];
	ld.shared.f32 	%f36, [%r9+36];
	fma.rn.f32 	%f37, %f35, %f36, %f34;
	ld.shared.f32 	%f38, [%r5+40];
	ld.shared.f32 	%f39, [%r9+40];
	fma.rn.f32 	%f40, %f38, %f39, %f37;
	ld.shared.f32 	%f41, [%r5+44];
	ld.shared.f32 	%f42, [%r9+44];
	fma.rn.f32 	%f43, %f41, %f42, %f40;
	ld.shared.f32 	%f44, [%r5+48];
	ld.shared.f32 	%f45, [%r9+48];
	fma.rn.f32 	%f46, %f44, %f45, %f43;
	ld.shared.f32 	%f47, [%r5+52];
	ld.shared.f32 	%f48, [%r9+52];
	fma.rn.f32 	%f49, %f47, %f48, %f46;
	ld.shared.f32 	%f50, [%r5+56];
	ld.shared.f32 	%f51, [%r9+56];
	fma.rn.f32 	%f52, %f50, %f51, %f49;
	ld.shared.f32 	%f53, [%r5+60];
	ld.shared.f32 	%f54, [%r9+60];
	fma.rn.f32 	%f55, %f53, %f54, %f52;
	ld.shared.f32 	%f56, [%r5+64];
	ld.shared.f32 	%f57, [%r9+64];
	fma.rn.f32 	%f58, %f56, %f57, %f55;
	ld.shared.f32 	%f59, [%r5+68];
	ld.shared.f32 	%f60, [%r9+68];
	fma.rn.f32 	%f61, %f59, %f60, %f58;
	ld.shared.f32 	%f62, [%r5+72];
	ld.shared.f32 	%f63, [%r9+72];
	fma.rn.f32 	%f64, %f62, %f63, %f61;
	ld.shared.f32 	%f65, [%r5+76];
	ld.shared.f32 	%f66, [%r9+76];
	fma.rn.f32 	%f67, %f65, %f66, %f64;
	ld.shared.f32 	%f68, [%r5+80];
	ld.shared.f32 	%f69, [%r9+80];
	fma.rn.f32 	%f70, %f68, %f69, %f67;
	ld.shared.f32 	%f71, [%r5+84];
	ld.shared.f32 	%f72, [%r9+84];
	fma.rn.f32 	%f73, %f71, %f72, %f70;
	ld.shared.f32 	%f74, [%r5+88];
	ld.shared.f32 	%f75, [%r9+88];
	fma.rn.f32 	%f76, %f74, %f75, %f73;
	ld.shared.f32 	%f77, [%r5+92];
	ld.shared.f32 	%f78, [%r9+92];
	fma.rn.f32 	%f79, %f77, %f78, %f76;
	ld.shared.f32 	%f80, [%r5+96];
	ld.shared.f32 	%f81, [%r9+96];
	fma.rn.f32 	%f82, %f80, %f81, %f79;
	ld.shared.f32 	%f83, [%r5+100];
	ld.shared.f32 	%f84, [%r9+100];
	fma.rn.f32 	%f85, %f83, %f84, %f82;
	ld.shared.f32 	%f86, [%r5+104];
	ld.shared.f32 	%f87, [%r9+104];
	fma.rn.f32 	%f88, %f86, %f87, %f85;
	ld.shared.f32 	%f89, [%r5+108];
	ld.shared.f32 	%f90, [%r9+108];
	fma.rn.f32 	%f91, %f89, %f90, %f88;
	ld.shared.f32 	%f92, [%r5+112];
	ld.shared.f32 	%f93, [%r9+112];
	fma.rn.f32 	%f94, %f92, %f93, %f91;
	ld.shared.f32 	%f95, [%r5+116];
	ld.shared.f32 	%f96, [%r9+116];
	fma.rn.f32 	%f97, %f95, %f96, %f94;
	ld.shared.f32 	%f98, [%r5+120];
	ld.shared.f32 	%f99, [%r9+120];
	fma.rn.f32 	%f100, %f98, %f99, %f97;
	ld.shared.f32 	%f101, [%r5+124];
	ld.shared.f32 	%f102, [%r9+124];
	fma.rn.f32 	%f103, %f101, %f102, %f100;
	ld.shared.f32 	%f104, [%r5+128];
	ld.shared.f32 	%f105, [%r9+128];
	fma.rn.f32 	%f106, %f104, %f105, %f103;
	ld.shared.f32 	%f107, [%r5+132];
	ld.shared.f32 	%f108, [%r9+132];
	fma.rn.f32 	%f109, %f107, %f108, %f106;
	ld.shared.f32 	%f110, [%r5+136];
	ld.shared.f32 	%f111, [%r9+136];
	fma.rn.f32 	%f112, %f110, %f111, %f109;
	ld.shared.f32 	%f113, [%r5+140];
	ld.shared.f32 	%f114, [%r9+140];
	fma.rn.f32 	%f115, %f113, %f114, %f112;
	ld.shared.f32 	%f116, [%r5+144];
	ld.shared.f32 	%f117, [%r9+144];
	fma.rn.f32 	%f118, %f116, %f117, %f115;
	ld.shared.f32 	%f119, [%r5+148];
	ld.shared.f32 	%f120, [%r9+148];
	fma.rn.f32 	%f121, %f119, %f120, %f118;
	ld.shared.f32 	%f122, [%r5+152];
	ld.shared.f32 	%f123, [%r9+152];
	fma.rn.f32 	%f124, %f122, %f123, %f121;
	ld.shared.f32 	%f125, [%r5+156];
	ld.shared.f32 	%f126, [%r9+156];
	fma.rn.f32 	%f127, %f125, %f126, %f124;
	ld.shared.f32 	%f128, [%r5+160];
	ld.shared.f32 	%f129, [%r9+160];
	fma.rn.f32 	%f130, %f128, %f129, %f127;
	ld.shared.f32 	%f131, [%r5+164];
	ld.shared.f32 	%f132, [%r9+164];
	fma.rn.f32 	%f133, %f131, %f132, %f130;
	ld.shared.f32 	%f134, [%r5+168];
	ld.shared.f32 	%f135, [%r9+168];
	fma.rn.f32 	%f136, %f134, %f135, %f133;
	ld.shared.f32 	%f137, [%r5+172];
	ld.shared.f32 	%f138, [%r9+172];
	fma.rn.f32 	%f139, %f137, %f138, %f136;
	ld.shared.f32 	%f140, [%r5+176];
	ld.shared.f32 	%f141, [%r9+176];
	fma.rn.f32 	%f142, %f140, %f141, %f139;
	ld.shared.f32 	%f143, [%r5+180];
	ld.shared.f32 	%f144, [%r9+180];
	fma.rn.f32 	%f145, %f143, %f144, %f142;
	ld.shared.f32 	%f146, [%r5+184];
	ld.shared.f32 	%f147, [%r9+184];
	fma.rn.f32 	%f148, %f146, %f147, %f145;
	ld.shared.f32 	%f149, [%r5+188];
	ld.shared.f32 	%f150, [%r9+188];
	fma.rn.f32 	%f151, %f149, %f150, %f148;
	ld.shared.f32 	%f152, [%r5+192];
	ld.shared.f32 	%f153, [%r9+192];
	fma.rn.f32 	%f154, %f152, %f153, %f151;
	ld.shared.f32 	%f155, [%r5+196];
	ld.shared.f32 	%f156, [%r9+196];
	fma.rn.f32 	%f157, %f155, %f156, %f154;
	ld.shared.f32 	%f158, [%r5+200];
	ld.shared.f32 	%f159, [%r9+200];
	fma.rn.f32 	%f160, %f158, %f159, %f157;
	ld.shared.f32 	%f161, [%r5+204];
	ld.shared.f32 	%f162, [%r9+204];
	fma.rn.f32 	%f163, %f161, %f162, %f160;
	ld.shared.f32 	%f164, [%r5+208];
	ld.shared.f32 	%f165, [%r9+208];
	fma.rn.f32 	%f166, %f164, %f165, %f163;
	ld.shared.f32 	%f167, [%r5+212];
	ld.shared.f32 	%f168, [%r9+212];
	fma.rn.f32 	%f169, %f167, %f168, %f166;
	ld.shared.f32 	%f170, [%r5+216];
	ld.shared.f32 	%f171, [%r9+216];
	fma.rn.f32 	%f172, %f170, %f171, %f169;
	ld.shared.f32 	%f173, [%r5+220];
	ld.shared.f32 	%f174, [%r9+220];
	fma.rn.f32 	%f175, %f173, %f174, %f172;
	ld.shared.f32 	%f176, [%r5+224];
	ld.shared.f32 	%f177, [%r9+224];
	fma.rn.f32 	%f178, %f176, %f177, %f175;
	ld.shared.f32 	%f179, [%r5+228];
	ld.shared.f32 	%f180, [%r9+228];
	fma.rn.f32 	%f181, %f179, %f180, %f178;
	ld.shared.f32 	%f182, [%r5+232];
	ld.shared.f32 	%f183, [%r9+232];
	fma.rn.f32 	%f184, %f182, %f183, %f181;
	ld.shared.f32 	%f185, [%r5+236];
	ld.shared.f32 	%f186, [%r9+236];
	fma.rn.f32 	%f187, %f185, %f186, %f184;
	ld.shared.f32 	%f188, [%r5+240];
	ld.shared.f32 	%f189, [%r9+240];
	fma.rn.f32 	%f190, %f188, %f189, %f187;
	ld.shared.f32 	%f191, [%r5+244];
	ld.shared.f32 	%f192, [%r9+244];
	fma.rn.f32 	%f193, %f191, %f192, %f190;
	ld.shared.f32 	%f194, [%r5+248];
	ld.shared.f32 	%f195, [%r9+248];
	fma.rn.f32 	%f196, %f194, %f195, %f193;
	ld.shared.f32 	%f197, [%r5+252];
	ld.shared.f32 	%f198, [%r9+252];
	fma.rn.f32 	%f200, %f197, %f198, %f196;
	bar.sync 	0;
	add.s32 	%r34, %r34, 1;
	setp.ne.s32 	%p2, %r34, 0;
	add.s32 	%r33, %r33, 64;
	add.s32 	%r32, %r32, 64;
	@%p2 bra 	$L__BB1_2;
$L__BB1_3:
	cvta.to.global.u64 	%rd10, %rd5;
	add.s32 	%r31, %r3, %r4;
	mul.wide.u32 	%rd11, %r31, 4;
	add.s64 	%rd12, %rd10, %rd11;
	st.global.f32 	[%rd12], %f200;
	ret;

}


// ===== COMPILED SASS (sm_100) =====

	.target	sm_100

	.elftype	@"ET_EXEC"


//--------------------- .note.nv.tkinfo           --------------------------
	.section	.note.nv.tkinfo,"",@"SHT_NOTE"
	.sectionflags	@"SHF_NOTE_NV_TKINFO"
	.tkinfo
        /*0018*/ 	.word	0x00000002
        /*0030*/ 	.string	""
        /*0030*/ 	.string	"ptxas"
        /*0030*/ 	.string	"Cuda compilation tools, release 13.0, V13.0.88"
        /*0030*/ 	.string	"Build cuda_13.0.r13.0/compiler.36424714_0"
        /*0030*/ 	.string	"-arch sm_100 -m 64 "



//--------------------- .note.nv.cuinfo           --------------------------
	.section	.note.nv.cuinfo,"",@"SHT_NOTE"
	.sectionflags	@"SHF_NOTE_NV_CUINFO"
        /*0018*/ 	.short	0x0002
        /*001a*/ 	.short	0x0064
        /*001c*/ 	.short	0x0082
	.zero		2


//--------------------- .nv.info                  --------------------------
	.section	.nv.info,"",@"SHT_CUDA_INFO"
	.align	4


	//----- nvinfo : EIATTR_REGCOUNT
	.align		4
        /*0000*/ 	.byte	0x04, 0x2f
        /*0002*/ 	.short	(.L_1 - .L_0)
	.align		4
.L_0:
        /*0004*/ 	.word	index@(_Z20matrixMulKernel_NoSMPfS_S_i)
        /*0008*/ 	.word	0x0000001f


	//----- nvinfo : EIATTR_FRAME_SIZE
	.align		4
.L_1:
        /*000c*/ 	.byte	0x04, 0x11
        /*000e*/ 	.short	(.L_3 - .L_2)
	.align		4
.L_2:
        /*0010*/ 	.word	index@(_Z20matrixMulKernel_NoSMPfS_S_i)
        /*0014*/ 	.word	0x00000000


	//----- nvinfo : EIATTR_REGCOUNT
	.align		4
.L_3:
        /*0018*/ 	.byte	0x04, 0x2f
        /*001a*/ 	.short	(.L_5 - .L_4)
	.align		4
.L_4:
        /*001c*/ 	.word	index@(_Z18matrixMulKernel_SMPfS_S_i)
        /*0020*/ 	.word	0x00000020


	//----- nvinfo : EIATTR_FRAME_SIZE
	.align		4
.L_5:
        /*0024*/ 	.byte	0x04, 0x11
        /*0026*/ 	.short	(.L_7 - .L_6)
	.align		4
.L_6:
        /*0028*/ 	.word	index@(_Z18matrixMulKernel_SMPfS_S_i)
        /*002c*/ 	.word	0x00000000


	//----- nvinfo : EIATTR_MIN_STACK_SIZE
	.align		4
.L_7:
        /*0030*/ 	.byte	0x04, 0x12
        /*0032*/ 	.short	(.L_9 - .L_8)
	.align		4
.L_8:
        /*0034*/ 	.word	index@(_Z18matrixMulKernel_SMPfS_S_i)
        /*0038*/ 	.word	0x00000000


	//----- nvinfo : EIATTR_MIN_STACK_SIZE
	.align		4
.L_9:
        /*003c*/ 	.byte	0x04, 0x12
        /*003e*/ 	.short	(.L_11 - .L_10)
	.align		4
.L_10:
        /*0040*/ 	.word	index@(_Z20matrixMulKernel_NoSMPfS_S_i)
        /*0044*/ 	.word	0x00000000
.L_11:


//--------------------- .nv.compat                --------------------------
	.section	.nv.compat,"",@"SHT_CUDA_COMPAT_INFO"
	.align	4
        /*0000*/ 	.byte	0x02, 0x09, 0x00, 0x00, 0x02, 0x02, 0x01, 0x00, 0x02, 0x05, 0x05, 0x00, 0x03, 0x07, 0x01, 0x01
        /*0010*/ 	.byte	0x02, 0x03, 0x00, 0x00, 0x02, 0x06, 0x01, 0x00, 0x04, 0x0b, 0x08, 0x00, 0x09, 0x00, 0x00, 0x00
        /*0020*/ 	.byte	0x00, 0x00, 0x00, 0x00


//--------------------- .nv.info._Z18matrixMulKernel_SMPfS_S_i --------------------------
	.section	.nv.info._Z18matrixMulKernel_SMPfS_S_i,"",@"SHT_CUDA_INFO"
	.sectionflags	@""
	.align	4


	//----- nvinfo : EIATTR_CUDA_API_VERSION
	.align		4
        /*0000*/ 	.byte	0x04, 0x37
        /*0002*/ 	.short	(.L_13 - .L_12)
.L_12:
        /*0004*/ 	.word	0x00000082


	//----- nvinfo : EIATTR_KPARAM_INFO
	.align		4
.L_13:
        /*0008*/ 	.byte	0x04, 0x17
        /*000a*/ 	.short	(.L_15 - .L_14)
.L_14:
        /*000c*/ 	.word	0x00000000
        /*0010*/ 	.short	0x0003
        /*0012*/ 	.short	0x0018
        /*0014*/ 	.byte	0x00, 0xf0, 0x11, 0x00


	//----- nvinfo : EIATTR_KPARAM_INFO
	.align		4
.L_15:
        /*0018*/ 	.byte	0x04, 0x17
        /*001a*/ 	.short	(.L_17 - .L_16)
.L_16:
        /*001c*/ 	.word	0x00000000
        /*0020*/ 	.short	0x0002
        /*0022*/ 	.short	0x0010
        /*0024*/ 	.byte	0x00, 0xf5, 0x21, 0x00


	//----- nvinfo : EIATTR_KPARAM_INFO
	.align		4
.L_17:
        /*0028*/ 	.byte	0x04, 0x17
        /*002a*/ 	.short	(.L_19 - .L_18)
.L_18:
        /*002c*/ 	.word	0x00000000
        /*0030*/ 	.short	0x0001
        /*0032*/ 	.short	0x0008
        /*0034*/ 	.byte	0x00, 0xf5, 0x21, 0x00


	//----- nvinfo : EIATTR_KPARAM_INFO
	.align		4
.L_19:
        /*0038*/ 	.byte	0x04, 0x17
        /*003a*/ 	.short	(.L_21 - .L_20)
.L_20:
        /*003c*/ 	.word	0x00000000
        /*0040*/ 	.short	0x0000
        /*0042*/ 	.short	0x0000
        /*0044*/ 	.byte	0x00, 0xf5, 0x21, 0x00


	//----- nvinfo : EIATTR_SPARSE_MMA_MASK
	.align		4
.L_21:
        /*0048*/ 	.byte	0x03, 0x50
        /*004a*/ 	.short	0x0000


	//----- nvinfo : EIATTR_MAXREG_COUNT
	.align		4
        /*004c*/ 	.byte	0x03, 0x1b
        /*004e*/ 	.short	0x00ff


	//----- nvinfo : EIATTR_NUM_BARRIERS
	.align		4
        /*0050*/ 	.byte	0x02, 0x4c
        /*0052*/ 	.byte	0x01
	.zero		1


	//----- nvinfo : EIATTR_MERCURY_ISA_VERSION
	.align		4
        /*0054*/ 	.byte	0x03, 0x5f
        /*0056*/ 	.short	0x0101


	//----- nvinfo : EIATTR_VRC_CTA_INIT_COUNT
	.align		4
        /*0058*/ 	.byte	0x02, 0x4a
	.zero		1
	.zero		1


	//----- nvinfo : EIATTR_EXIT_INSTR_OFFSETS
	.align		4
        /*005c*/ 	.byte	0x04, 0x1c
        /*005e*/ 	.short	(.L_23 - .L_22)


	//   ....[0]....
.L_22:
        /*0060*/ 	.word	0x00000bf0


	//----- nvinfo : EIATTR_CBANK_PARAM_SIZE
	.align		4
.L_23:
        /*0064*/ 	.byte	0x03, 0x19
        /*0066*/ 	.short	0x001c


	//----- nvinfo : EIATTR_PARAM_CBANK
	.align		4
        /*0068*/ 	.byte	0x04, 0x0a
        /*006a*/ 	.short	(.L_25 - .L_24)
	.align		4
.L_24:
        /*006c*/ 	.word	index@(.nv.constant0._Z18matrixMulKernel_SMPfS_S_i)
        /*0070*/ 	.short	0x0380
        /*0072*/ 	.short	0x001c


	//----- nvinfo : EIATTR_SW_WAR
	.align		4
.L_25:
        /*0074*/ 	.byte	0x04, 0x36
        /*0076*/ 	.short	(.L_27 - .L_26)
.L_26:
        /*0078*/ 	.word	0x00000008
.L_27:


//--------------------- .nv.info._Z20matrixMulKernel_NoSMPfS_S_i --------------------------
	.section	.nv.info._Z20matrixMulKernel_NoSMPfS_S_i,"",@"SHT_CUDA_INFO"
	.sectionflags	@""
	.align	4


	//----- nvinfo : EIATTR_CUDA_API_VERSION
	.align		4
        /*0000*/ 	.byte	0x04, 0x37
        /*0002*/ 	.short	(.L_29 - .L_28)
.L_28:
        /*0004*/ 	.word	0x00000082


	//----- nvinfo : EIATTR_KPARAM_INFO
	.align		4
.L_29:
        /*0008*/ 	.byte	0x04, 0x17
        /*000a*/ 	.short	(.L_31 - .L_30)
.L_30:
        /*000c*/ 	.word	0x00000000
        /*0010*/ 	.short	0x0003
        /*0012*/ 	.short	0x0018
        /*0014*/ 	.byte	0x00, 0xf0, 0x11, 0x00


	//----- nvinfo : EIATTR_KPARAM_INFO
	.align		4
.L_31:
        /*0018*/ 	.byte	0x04, 0x17
        /*001a*/ 	.short	(.L_33 - .L_32)
.L_32:
        /*001c*/ 	.word	0x00000000
        /*0020*/ 	.short	0x0002
        /*0022*/ 	.short	0x0010
        /*0024*/ 	.byte	0x00, 0xf5, 0x21, 0x00


	//----- nvinfo : EIATTR_KPARAM_INFO
	.align		4
.L_33:
        /*0028*/ 	.byte	0x04, 0x17
        /*002a*/ 	.short	(.L_35 - .L_34)
.L_34:
        /*002c*/ 	.word	0x00000000
        /*0030*/ 	.short	0x0001
        /*0032*/ 	.short	0x0008
        /*0034*/ 	.byte	0x00, 0xf5, 0x21, 0x00


	//----- nvinfo : EIATTR_KPARAM_INFO
	.align		4
.L_35:
        /*0038*/ 	.byte	0x04, 0x17
        /*003a*/ 	.short	(.L_37 - .L_36)
.L_36:
        /*003c*/ 	.word	0x00000000
        /*0040*/ 	.short	0x0000
        /*0042*/ 	.short	0x0000
        /*0044*/ 	.byte	0x00, 0xf5, 0x21, 0x00


	//----- nvinfo : EIATTR_SPARSE_MMA_MASK
	.align		4
.L_37:
        /*0048*/ 	.byte	0x03, 0x50
        /*004a*/ 	.short	0x0000


	//----- nvinfo : EIATTR_MAXREG_COUNT
	.align		4
        /*004c*/ 	.byte	0x03, 0x1b
        /*004e*/ 	.short	0x00ff


	//----- nvinfo : EIATTR_MERCURY_ISA_VERSION
	.align		4
        /*0050*/ 	.byte	0x03, 0x5f
        /*0052*/ 	.short	0x0101


	//----- nvinfo : EIATTR_VRC_CTA_INIT_COUNT
	.align		4
        /*0054*/ 	.byte	0x02, 0x4a
	.zero		1
	.zero		1


	//----- nvinfo : EIATTR_EXIT_INSTR_OFFSETS
	.align		4
        /*0058*/ 	.byte	0x04, 0x1c
        /*005a*/ 	.short	(.L_39 - .L_38)


	//   ....[0]....
.L_38:
        /*005c*/ 	.word	0x000000d0


	//   ....[1]....
        /*0060*/ 	.word	0x00000b80


	//----- nvinfo : EIATTR_CBANK_PARAM_SIZE
	.align		4
.L_39:
        /*0064*/ 	.byte	0x03, 0x19
        /*0066*/ 	.short	0x001c


	//----- nvinfo : EIATTR_PARAM_CBANK
	.align		4
        /*0068*/ 	.byte	0x04, 0x0a
        /*006a*/ 	.short	(.L_41 - .L_40)
	.align		4
.L_40:
        /*006c*/ 	.word	index@(.nv.constant0._Z20matrixMulKernel_NoSMPfS_S_i)
        /*0070*/ 	.short	0x0380
        /*0072*/ 	.short	0x001c


	//----- nvinfo : EIATTR_SW_WAR
	.align		4
.L_41:
        /*0074*/ 	.byte	0x04, 0x36
        /*0076*/ 	.short	(.L_43 - .L_42)
.L_42:
        /*0078*/ 	.word	0x00000008
.L_43:


//--------------------- .nv.callgraph             --------------------------
	.section	.nv.callgraph,"",@"SHT_CUDA_CALLGRAPH"
	.align	4
	.sectionentsize	8
	.align		4
        /*0000*/ 	.word	0x00000000
	.align		4
        /*0004*/ 	.word	0xffffffff
	.align		4
        /*0008*/ 	.word	0x00000000
	.align		4
        /*000c*/ 	.word	0xfffffffe
	.align		4
        /*0010*/ 	.word	0x00000000
	.align		4
        /*0014*/ 	.word	0xfffffffd
	.align		4
        /*0018*/ 	.word	0x00000000
	.align		4
        /*001c*/ 	.word	0xfffffffc


//--------------------- .text._Z18matrixMulKernel_SMPfS_S_i --------------------------
	.section	.text._Z18matrixMulKernel_SMPfS_S_i,"ax",@progbits
	.align	128
        .global         _Z18matrixMulKernel_SMPfS_S_i
        .type           _Z18matrixMulKernel_SMPfS_S_i,@function
        .size           _Z18matrixMulKernel_SMPfS_S_i,(.L_x_10 - _Z18matrixMulKernel_SMPfS_S_i)
        .other          _Z18matrixMulKernel_SMPfS_S_i,@"STO_CUDA_ENTRY STV_DEFAULT"
_Z18matrixMulKernel_SMPfS_S_i:
.text._Z18matrixMulKernel_SMPfS_S_i:
[----:B------:R-:W-:Y:S01]  /*0000*/  LDC R1, c[0x0][0x37c] ;  /* 0x0000df00ff017b82 */ /* 0x000fe20000000800 */
[----:B------:R-:W0:Y:S07]  /*0010*/  S2R R0, SR_CTAID.Y ;  /* 0x0000000000007919 */ /* 0x000e2e0000002600 */
[----:B------:R-:W1:Y:S01]  /*0020*/  S2UR UR4, SR_CTAID.X ;  /* 0x00000000000479c3 */ /* 0x000e620000002500 */
[----:B------:R-:W2:Y:S01]  /*0030*/  LDCU UR10, c[0x0][0x398] ;  /* 0x00007300ff0a77ac */ /* 0x000ea20008000800 */
[----:B------:R-:W-:Y:S01]  /*0040*/  HFMA2 R23, -RZ, RZ, 0, 0 ;  /* 0x00000000ff177431 */ /* 0x000fe200000001ff */
[----:B------:R-:W0:Y:S01]  /*0050*/  S2R R2, SR_TID.Y ;  /* 0x0000000000027919 */ /* 0x000e220000002200 */
[----:B------:R-:W3:Y:S01]  /*0060*/  LDCU.64 UR8, c[0x0][0x358] ;  /* 0x00006b00ff0877ac */ /* 0x000ee20008000a00 */
[----:B------:R-:W1:Y:S03]  /*0070*/  S2R R7, SR_TID.X ;  /* 0x0000000000077919 */ /* 0x000e660000002100 */
[----:B------:R-:W4:Y:S01]  /*0080*/  LDC.64 R20, c[0x0][0x390] ;  /* 0x0000e400ff147b82 */ /* 0x000f220000000a00 */
[----:B--2---:R-:W-:Y:S01]  /*0090*/  UISETP.GE.AND UP0, UPT, UR10, 0x40, UPT ;  /* 0x000000400a00788c */ /* 0x004fe2000bf06270 */
[----:B0-----:R-:W-:-:S02]  /*00a0*/  LEA R0, R0, R2, 0x6 ;  /* 0x0000000200007211 */ /* 0x001fc400078e30ff */
[----:B-1----:R-:W-:-:S04]  /*00b0*/  IADD3 R3, PT, PT, R7, UR4, RZ ;  /* 0x0000000407037c10 */ /* 0x002fc8000fffe0ff */
[----:B------:R-:W-:-:S05]  /*00c0*/  IADD3 R5, PT, PT, R0, R3, RZ ;  /* 0x0000000300057210 */ /* 0x000fca0007ffe0ff */
[----:B----4-:R-:W-:Y:S01]  /*00d0*/  IMAD.WIDE.U32 R20, R5, 0x4, R20 ;  /* 0x0000000405147825 */ /* 0x010fe200078e0014 */
[----:B---3--:R-:W-:Y:S06]  /*00e0*/  BRA.U !UP0, `(.L_x_0) ;  /* 0x0000000908bc7547 */ /* 0x008fec000b800000 */
[----:B------:R-:W0:Y:S01]  /*00f0*/  S2UR UR7, SR_CgaCtaId ;  /* 0x00000000000779c3 */ /* 0x000e220000008800 */
[----:B------:R-:W-:Y:S01]  /*0100*/  UMOV UR4, 0x400 ;  /* 0x0000040000047882 */ /* 0x000fe20000000000 */
[----:B------:R-:W-:Y:S01]  /*0110*/  USHF.R.S32.HI UR6, URZ, 0x1f, UR10 ;  /* 0x0000001fff067899 */ /* 0x000fe2000801140a */
[----:B------:R-:W-:Y:S01]  /*0120*/  IADD3 R4, PT, PT, R3, R2, RZ ;  /* 0x0000000203047210 */ /* 0x000fe20007ffe0ff */
[----:B------:R-:W-:Y:S01]  /*0130*/  UIADD3 UR5, UPT, UPT, UR4, 0x4000, URZ ;  /* 0x0000400004057890 */ /* 0x000fe2000fffe0ff */
[----:B------:R-:W-:Y:S01]  /*0140*/  IMAD R0, R0, UR10, R7 ;  /* 0x0000000a00007c24 */ /* 0x000fe2000f8e0207 */
[----:B------:R-:W-:Y:S01]  /*0150*/  ULEA.HI UR6, UR6, UR10, URZ, 0x6 ;  /* 0x0000000a06067291 */ /* 0x000fe2000f8f30ff */
[----:B------:R-:W-:Y:S01]  /*0160*/  MOV R23, RZ ;  /* 0x000000ff00177202 */ /* 0x000fe20000000f00 */
[----:B------:R-:W1:Y:S02]  /*0170*/  LDC.64 R18, c[0x0][0x380] ;  /* 0x0000e000ff127b82 */ /* 0x000e640000000a00 */
[----:B------:R-:W-:-:S04]  /*0180*/  USHF.R.S32.HI UR6, URZ, 0x6, UR6 ;  /* 0x00000006ff067899 */ /* 0x000fc80008011406 */
[----:B------:R-:W-:Y:S02]  /*0190*/  UIADD3 UR6, UPT, UPT, -UR6, URZ, URZ ;  /* 0x000000ff06067290 */ /* 0x000fe4000fffe1ff */
[----:B------:R-:W2:Y:S01]  /*01a0*/  LDC.64 R16, c[0x0][0x388] ;  /* 0x0000e200ff107b82 */ /* 0x000ea20000000a00 */
[----:B0-----:R-:W-:Y:S02]  /*01b0*/  ULEA UR4, UR7, UR4, 0x18 ;  /* 0x0000000407047291 */ /* 0x001fe4000f8ec0ff */
[----:B------:R-:W-:-:S04]  /*01c0*/  ULEA UR5, UR7, UR5, 0x18 ;  /* 0x0000000507057291 */ /* 0x000fc8000f8ec0ff */
[C---:B------:R-:W-:Y:S02]  /*01d0*/  LEA R6, R2.reuse, UR4, 0x8 ;  /* 0x0000000402067c11 */ /* 0x040fe4000f8e40ff */
[C---:B------:R-:W-:Y:S02]  /*01e0*/  LEA R3, R7.reuse, UR5, 0x2 ;  /* 0x0000000507037c11 */ /* 0x040fe4000f8e10ff */
[----:B------:R-:W-:Y:S02]  /*01f0*/  LEA R5, R7, R6, 0x2 ;  /* 0x0000000607057211 */ /* 0x000fe400078e10ff */
[----:B------:R-:W-:-:S07]  /*0200*/  LEA R2, R2, R3, 0x2 ;  /* 0x0000000302027211 */ /* 0x000fce00078e10ff */
.L_x_1:
[----:B-1----:R-:W-:-:S04]  /*0210*/  IMAD.WIDE R8, R0, 0x4, R18 ;  /* 0x0000000400087825 */ /* 0x002fc800078e0212 */
[----:B--2---:R-:W-:Y:S01]  /*0220*/  IMAD.WIDE.U32 R26, R4, 0x4, R16 ;  /* 0x00000004041a7825 */ /* 0x004fe200078e0010 */
[----:B------:R-:W2:Y:S05]  /*0230*/  LDG.E R24, desc[UR8][R8.64] ;  /* 0x0000000808187981 */ /* 0x000eaa000c1e1900 */
[----:B------:R-:W3:Y:S01]  /*0240*/  LDG.E R27, desc[UR8][R26.64] ;  /* 0x000000081a1b7981 */ /* 0x000ee2000c1e1900 */
[----:B------:R-:W-:Y:S01]  /*0250*/  UIADD3 UR6, UPT, UPT, UR6, 0x1, URZ ;  /* 0x0000000106067890 */ /* 0x000fe2000fffe0ff */
[----:B------:R-:W-:Y:S02]  /*0260*/  IADD3 R0, PT, PT, R0, 0x40, RZ ;  /* 0x0000004000007810 */ /* 0x000fe40007ffe0ff */
[----:B------:R-:W-:Y:S01]  /*0270*/  IADD3 R4, PT, PT, R4, 0x40, RZ ;  /* 0x0000004004047810 */ /* 0x000fe20007ffe0ff */
[----:B------:R-:W-:Y:S01]  /*0280*/  UISETP.NE.AND UP0, UPT, UR6, URZ, UPT ;  /* 0x000000ff0600728c */ /* 0x000fe2000bf05270 */
[----:B--2---:R-:W-:Y:S04]  /*0290*/  STS [R5], R24 ;  /* 0x0000001805007388 */ /* 0x004fe80000000800 */
[----:B---3--:R-:W-:Y:S01]  /*02a0*/  STS [R2], R27 ;  /* 0x0000001b02007388 */ /* 0x008fe20000000800 */
[----:B------:R-:W-:Y:S06]  /*02b0*/  BAR.SYNC.DEFER_BLOCKING 0x0 ;  /* 0x0000000000007b1d */ /* 0x000fec0000010000 */
[----:B------:R-:W-:Y:S04]  /*02c0*/  LDS R28, [R3] ;  /* 0x00000000031c7984 */ /* 0x000fe80000000800 */
[----:B------:R-:W0:Y:S04]  /*02d0*/  LDS.128 R12, [R6] ;  /* 0x00000000060c7984 */ /* 0x000e280000000c00 */
[----:B------:R-:W1:Y:S04]  /*02e0*/  LDS R29, [R3+0x4] ;  /* 0x00000400031d7984 */ /* 0x000e680000000800 */
[----:B------:R-:W2:Y:S04]  /*02f0*/  LDS R25, [R3+0x8] ;  /* 0x0000080003197984 */ /* 0x000ea80000000800 */
[----:B------:R-:W3:Y:S04]  /*0300*/  LDS R22, [R3+0xc] ;  /* 0x00000c0003167984 */ /* 0x000ee80000000800 */
[----:B------:R-:W-:Y:S04]  /*0310*/  LDS R7, [R3+0x10] ;  /* 0x0000100003077984 */ /* 0x000fe80000000800 */
[----:B------:R-:W4:Y:S04]  /*0320*/  LDS.128 R8, [R6+0x10] ;  /* 0x0000100006087984 */ /* 0x000f280000000c00 */
[----:B------:R-:W5:Y:S04]  /*0330*/  LDS R24, [R3+0x14] ;  /* 0x0000140003187984 */ /* 0x000f680000000800 */
[----:B------:R-:W5:Y:S04]  /*0340*/  LDS R27, [R3+0x18] ;  /* 0x00001800031b7984 */ /* 0x000f680000000800 */
[----:B------:R-:W5:Y:S01]  /*0350*/  LDS R26, [R3+0x1c] ;  /* 0x00001c00031a7984 */ /* 0x000f620000000800 */
[----:B0-----:R-:W-:-:S03]  /*0360*/  FFMA R12, R12, R28, R23 ;  /* 0x0000001c0c0c7223 */ /* 0x001fc60000000017 */
[----:B------:R-:W-:Y:S01]  /*0370*/  LDS R28, [R3+0x4c] ;  /* 0x00004c00031c7984 */ /* 0x000fe20000000800 */
[----:B-1----:R-:W-:-:S04]  /*0380*/  FFMA R12, R29, R13, R12 ;  /* 0x0000000d1d0c7223 */ /* 0x002fc8000000000c */
[----:B--2---:R-:W-:-:S04]  /*0390*/  FFMA R25, R25, R14, R12 ;  /* 0x0000000e19197223 */ /* 0x004fc8000000000c */
[----:B---3--:R-:W-:Y:S02]  /*03a0*/  FFMA R23, R22, R15, R25 ;  /* 0x0000000f16177223 */ /* 0x008fe40000000019 */
[----:B------:R-:W-:Y:S04]  /*03b0*/  LDS R25, [R3+0x20] ;  /* 0x0000200003197984 */ /* 0x000fe80000000800 */
[----:B------:R-:W0:Y:S01]  /*03c0*/  LDS.128 R12, [R6+0x20] ;  /* 0x00002000060c7984 */ /* 0x000e220000000c00 */
[----:B----4-:R-:W-:-:S03]  /*03d0*/  FFMA R7, R8, R7, R23 ;  /* 0x0000000708077223 */ /* 0x010fc60000000017 */
[----:B------:R-:W1:Y:S01]  /*03e0*/  LDS R22, [R3+0x24] ;  /* 0x0000240003167984 */ /* 0x000e620000000800 */
[----:B-----5:R-:W-:-:S03]  /*03f0*/  FFMA R24, R24, R9, R7 ;  /* 0x0000000918187223 */ /* 0x020fc60000000007 */
[----:B------:R-:W2:Y:S01]  /*0400*/  LDS R23, [R3+0x28] ;  /* 0x0000280003177984 */ /* 0x000ea20000000800 */
[----:B------:R-:W-:-:S03]  /*0410*/  FFMA R27, R27, R10, R24 ;  /* 0x0000000a1b1b7223 */ /* 0x000fc60000000018 */
[----:B------:R-:W3:Y:S01]  /*0420*/  LDS R24, [R3+0x2c] ;  /* 0x00002c0003187984 */ /* 0x000ee20000000800 */
[----:B------:R-:W-:-:S03]  /*0430*/  FFMA R27, R26, R11, R27 ;  /* 0x0000000b1a1b7223 */ /* 0x000fc6000000001b */
[----:B------:R-:W-:Y:S04]  /*0440*/  LDS R7, [R3+0x30] ;  /* 0x0000300003077984 */ /* 0x000fe80000000800 */
[----:B------:R-:W4:Y:S04]  /*0450*/  LDS.128 R8, [R6+0x30] ;  /* 0x0000300006087984 */ /* 0x000f280000000c00 */
[----:B------:R-:W5:Y:S01]  /*0460*/  LDS R26, [R3+0x34] ;  /* 0x00003400031a7984 */ /* 0x000f620000000800 */
[----:B0-----:R-:W-:-:S03]  /*0470*/  FFMA R25, R12, R25, R27 ;  /* 0x000000190c197223 */ /* 0x001fc6000000001b */
[----:B------:R-:W0:Y:S01]  /*0480*/  LDS R27, [R3+0x38] ;  /* 0x00003800031b7984 */ /* 0x000e220000000800 */
[----:B-1----:R-:W-:-:S03]  /*0490*/  FFMA R12, R22, R13, R25 ;  /* 0x0000000d160c7223 */ /* 0x002fc60000000019 */
[----:B------:R-:W1:Y:S01]  /*04a0*/  LDS R22, [R3+0x3c] ;  /* 0x00003c0003167984 */ /* 0x000e620000000800 */
[----:B--2---:R-:W-:-:S04]  /*04b0*/  FFMA R23, R23, R14, R12 ;  /* 0x0000000e17177223 */ /* 0x004fc8000000000c */
[----:B---3--:R-:W-:Y:S02]  /*04c0*/  FFMA R25, R24, R15, R23 ;  /* 0x0000000f18197223 */ /* 0x008fe40000000017 */
[----:B------:R-:W-:Y:S04]  /*04d0*/  LDS R23, [R3+0x40] ;  /* 0x0000400003177984 */ /* 0x000fe80000000800 */
[----:B------:R-:W2:Y:S01]  /*04e0*/  LDS.128 R12, [R6+0x40] ;  /* 0x00004000060c7984 */ /* 0x000ea20000000c00 */
[----:B----4-:R-:W-:-:S03]  /*04f0*/  FFMA R7, R8, R7, R25 ;  /* 0x0000000708077223 */ /* 0x010fc60000000019 */
[----:B------:R-:W3:Y:S01]  /*0500*/  LDS R24, [R3+0x44] ;  /* 0x0000440003187984 */ /* 0x000ee20000000800 */
[----:B-----5:R-:W-:-:S03]  /*0510*/  FFMA R26, R26, R9, R7 ;  /* 0x000000091a1a7223 */ /* 0x020fc60000000007 */
[----:B------:R-:W4:Y:S04]  /*0520*/  LDS R25, [R3+0x48] ;  /* 0x0000480003197984 */ /* 0x000f280000000800 */
[----:B------:R-:W-:Y:S01]  /*0530*/  LDS R7, [R3+0x50] ;  /* 0x0000500003077984 */ /* 0x000fe20000000800 */
[----:B0-----:R-:W-:-:S03]  /*0540*/  FFMA R27, R27, R10, R26 ;  /* 0x0000000a1b1b7223 */ /* 0x001fc6000000001a */
[----:B------:R-:W-:Y:S01]  /*0550*/  LDS R26, [R3+0x5c] ;  /* 0x00005c00031a7984 */ /* 0x000fe20000000800 */
[----:B-1----:R-:W-:-:S03]  /*0560*/  FFMA R27, R22, R11, R27 ;  /* 0x0000000b161b7223 */ /* 0x002fc6000000001b */
[----:B------:R-:W0:Y:S04]  /*0570*/  LDS.128 R8, [R6+0x50] ;  /* 0x0000500006087984 */ /* 0x000e280000000c00 */
[----:B------:R-:W1:Y:S01]  /*0580*/  LDS R22, [R3+0x54] ;  /* 0x0000540003167984 */ /* 0x000e620000000800 */
[----:B--2---:R-:W-:-:S04]  /*0590*/  FFMA R23, R12, R23, R27 ;  /* 0x000000170c177223 */ /* 0x004fc8000000001b */
[----:B---3--:R-:W-:Y:S02]  /*05a0*/  FFMA R24, R24, R13, R23 ;  /* 0x0000000d18187223 */ /* 0x008fe40000000017 */
[----:B------:R-:W2:Y:S02]  /*05b0*/  LDS R23, [R3+0x58] ;  /* 0x0000580003177984 */ /* 0x000ea40000000800 */
[----:B----4-:R-:W-:Y:S02]  /*05c0*/  FFMA R25, R25, R14, R24 ;  /* 0x0000000e19197223 */ /* 0x010fe40000000018 */
[----:B------:R-:W-:Y:S02]  /*05d0*/  LDS R24, [R3+0x64] ;  /* 0x0000640003187984 */ /* 0x000fe40000000800 */
[----:B------:R-:W-:Y:S02]  /*05e0*/  FFMA R27, R28, R15, R25 ;  /* 0x0000000f1c1b7223 */ /* 0x000fe40000000019 */
[----:B------:R-:W-:Y:S04]  /*05f0*/  LDS R25, [R3+0x60] ;  /* 0x0000600003197984 */ /* 0x000fe80000000800 */
[----:B------:R-:W3:Y:S04]  /*0600*/  LDS.128 R12, [R6+0x60] ;  /* 0x00006000060c7984 */ /* 0x000ee80000000c00 */
[----:B------:R-:W-:Y:S01]  /*0610*/  LDS R28, [R3+0x6c] ;  /* 0x00006c00031c7984 */ /* 0x000fe20000000800 */
[----:B0-----:R-:W-:-:S04]  /*0620*/  FFMA R7, R8, R7, R27 ;  /* 0x0000000708077223 */ /* 0x001fc8000000001b */
[----:B-1----:R-:W-:Y:S02]  /*0630*/  FFMA R22, R22, R9, R7 ;  /* 0x0000000916167223 */ /* 0x002fe40000000007 */
[----:B------:R-:W0:Y:S02]  /*0640*/  LDS R7, [R3+0x68] ;  /* 0x0000680003077984 */ /* 0x000e240000000800 */
[----:B--2---:R-:W-:Y:S02]  /*0650*/  FFMA R23, R23, R10, R22 ;  /* 0x0000000a17177223 */ /* 0x004fe40000000016 */
[----:B------:R-:W-:Y:S02]  /*0660*/  LDS R22, [R3+0x74] ;  /* 0x0000740003167984 */ /* 0x000fe40000000800 */
[----:B------:R-:W-:Y:S02]  /*0670*/  FFMA R27, R26, R11, R23 ;  /* 0x0000000b1a1b7223 */ /* 0x000fe40000000017 */
[----:B------:R-:W-:Y:S04]  /*0680*/  LDS R23, [R3+0x70] ;  /* 0x0000700003177984 */ /* 0x000fe80000000800 */
[----:B------:R-:W1:Y:S01]  /*0690*/  LDS.128 R8, [R6+0x70] ;  /* 0x0000700006087984 */ /* 0x000e620000000c00 */
[----:B---3--:R-:W-:-:S03]  /*06a0*/  FFMA R25, R12, R25, R27 ;  /* 0x000000190c197223 */ /* 0x008fc6000000001b */
[----:B------:R-:W-:Y:S01]  /*06b0*/  LDS R26, [R3+0x7c] ;  /* 0x00007c00031a7984 */ /* 0x000fe20000000800 */
[----:B------:R-:W-:-:S03]  /*06c0*/  FFMA R24, R24, R13, R25 ;  /* 0x0000000d18187223 */ /* 0x000fc60000000019 */
[----:B------:R-:W2:Y:S01]  /*06d0*/  LDS R25, [R3+0x78] ;  /* 0x0000780003197984 */ /* 0x000ea20000000800 */
[----:B0-----:R-:W-:-:S03]  /*06e0*/  FFMA R7, R7, R14, R24 ;  /* 0x0000000e07077223 */ /* 0x001fc60000000018 */
[----:B------:R-:W-:Y:S01]  /*06f0*/  LDS R24, [R3+0x84] ;  /* 0x0000840003187984 */ /* 0x000fe20000000800 */
[----:B------:R-:W-:-:S03]  /*0700*/  FFMA R27, R28, R15, R7 ;  /* 0x0000000f1c1b7223 */ /* 0x000fc60000000007 */
[----:B------:R-:W-:Y:S04]  /*0710*/  LDS R7, [R3+0x80] ;  /* 0x0000800003077984 */ /* 0x000fe80000000800 */
[----:B------:R-:W0:Y:S04]  /*0720*/  LDS.128 R12, [R6+0x80] ;  /* 0x00008000060c7984 */ /* 0x000e280000000c00 */
[----:B------:R-:W-:Y:S01]  /*0730*/  LDS R28, [R3+0x8c] ;  /* 0x00008c00031c7984 */ /* 0x000fe20000000800 */
[----:B-1----:R-:W-:-:S03]  /*0740*/  FFMA R23, R8, R23, R27 ;  /* 0x0000001708177223 */ /* 0x002fc6000000001b */
[----:B------:R-:W1:Y:S01]  /*0750*/  LDS R27, [R3+0x88] ;  /* 0x00008800031b7984 */ /* 0x000e620000000800 */
[----:B------:R-:W-:-:S03]  /*0760*/  FFMA R22, R22, R9, R23 ;  /* 0x0000000916167223 */ /* 0x000fc60000000017 */
[----:B------:R-:W-:Y:S01]  /*0770*/  LDS R23, [R3+0x90] ;  /* 0x0000900003177984 */ /* 0x000fe20000000800 */
[----:B--2---:R-:W-:-:S03]  /*0780*/  FFMA R25, R25, R10, R22 ;  /* 0x0000000a19197223 */ /* 0x004fc60000000016 */
[----:B------:R-:W-:Y:S01]  /*0790*/  LDS R22, [R3+0x94] ;  /* 0x0000940003167984 */ /* 0x000fe20000000800 */
[----:B------:R-:W-:-:S03]  /*07a0*/  FFMA R25, R26, R11, R25 ;  /* 0x0000000b1a197223 */ /* 0x000fc60000000019 */
[----:B------:R-:W2:Y:S04]  /*07b0*/  LDS.128 R8, [R6+0x90] ;  /* 0x0000900006087984 */ /* 0x000ea80000000c00 */
[----:B------:R-:W-:Y:S01]  /*07c0*/  LDS R26, [R3+0x9c] ;  /* 0x00009c00031a7984 */ /* 0x000fe20000000800 */
[----:B0-----:R-:W-:-:S03]  /*07d0*/  FFMA R7, R12, R7, R25 ;  /* 0x000000070c077223 */ /* 0x001fc60000000019 */
[----:B------:R-:W0:Y:S01]  /*07e0*/  LDS R25, [R3+0x98] ;  /* 0x0000980003197984 */ /* 0x000e220000000800 */
[----:B------:R-:W-:-:S03]  /*07f0*/  FFMA R24, R24, R13, R7 ;  /* 0x0000000d18187223 */ /* 0x000fc60000000007 */
[----:B------:R-:W-:Y:S01]  /*0800*/  LDS R7, [R3+0xa0] ;  /* 0x0000a00003077984 */ /* 0x000fe20000000800 */
[----:B-1----:R-:W-:-:S03]  /*0810*/  FFMA R27, R27, R14, R24 ;  /* 0x0000000e1b1b7223 */ /* 0x002fc60000000018 */
[----:B------:R-:W-:Y:S01]  /*0820*/  LDS R24, [R3+0xa4] ;  /* 0x0000a40003187984 */ /* 0x000fe20000000800 */
[----:B------:R-:W-:-:S03]  /*0830*/  FFMA R27, R28, R15, R27 ;  /* 0x0000000f1c1b7223 */ /* 0x000fc6000000001b */
[----:B------:R-:W1:Y:S04]  /*0840*/  LDS.128 R12, [R6+0xa0] ;  /* 0x0000a000060c7984 */ /* 0x000e680000000c00 */
[----:B------:R-:W-:Y:S01]  /*0850*/  LDS R28, [R3+0xac] ;  /* 0x0000ac00031c7984 */ /* 0x000fe20000000800 */
[----:B--2---:R-:W-:-:S04]  /*0860*/  FFMA R23, R8, R23, R27 ;  /* 0x0000001708177223 */ /* 0x004fc8000000001b */
[----:B------:R-:W-:Y:S02]  /*0870*/  FFMA R22, R22, R9, R23 ;  /* 0x0000000916167223 */ /* 0x000fe40000000017 */
[----:B------:R-:W2:Y:S02]  /*0880*/  LDS R23, [R3+0xa8] ;  /* 0x0000a80003177984 */ /* 0x000ea40000000800 */
[----:B0-----:R-:W-:Y:S02]  /*0890*/  FFMA R25, R25, R10, R22 ;  /* 0x0000000a19197223 */ /* 0x001fe40000000016 */
[----:B------:R-:W-:Y:S02]  /*08a0*/  LDS R22, [R3+0xb4] ;  /* 0x0000b40003167984 */ /* 0x000fe40000000800 */
[----:B------:R-:W-:Y:S02]  /*08b0*/  FFMA R27, R26, R11, R25 ;  /* 0x0000000b1a1b7223 */ /* 0x000fe40000000019 */
[----:B------:R-:W-:Y:S04]  /*08c0*/  LDS R25, [R3+0xb0] ;  /* 0x0000b00003197984 */ /* 0x000fe80000000800 */
[----:B------:R-:W0:Y:S04]  /*08d0*/  LDS.128 R8, [R6+0xb0] ;  /* 0x0000b00006087984 */ /* 0x000e280000000c00 */
[----:B------:R-:W-:Y:S01]  /*08e0*/  LDS R26, [R3+0xc4] ;  /* 0x0000c400031a7984 */ /* 0x000fe20000000800 */
[----:B-1----:R-:W-:-:S03]  /*08f0*/  FFMA R7, R12, R7, R27 ;  /* 0x000000070c077223 */ /* 0x002fc6000000001b */
[----:B------:R-:W1:Y:S01]  /*0900*/  LDS R27, [R3+0xb8] ;  /* 0x0000b800031b7984 */ /* 0x000e620000000800 */
[----:B------:R-:W-:-:S03]  /*0910*/  FFMA R12, R24, R13, R7 ;  /* 0x0000000d180c7223 */ /* 0x000fc60000000007 */
[----:B------:R-:W3:Y:S04]  /*0920*/  LDS R24, [R3+0xbc] ;  /* 0x0000bc0003187984 */ /* 0x000ee80000000800 */
[----:B------:R-:W-:Y:S01]  /*0930*/  LDS R7, [R3+0xc0] ;  /* 0x0000c00003077984 */ /* 0x000fe20000000800 */
[----:B--2---:R-:W-:-:S04]  /*0940*/  FFMA R23, R23, R14, R12 ;  /* 0x0000000e17177223 */ /* 0x004fc8000000000c */
[----:B------:R-:W-:Y:S02]  /*0950*/  FFMA R23, R28, R15, R23 ;  /* 0x0000000f1c177223 */ /* 0x000fe40000000017 */
        /* <DEDUP_REMOVED lines=8> */
[----:B---3--:R-:W-:-:S03]  /*09e0*/  FFMA R27, R24, R11, R27 ;  /* 0x0000000b181b7223 */ /* 0x008fc6000000001b */
[----:B------:R-:W1:Y:S04]  /*09f0*/  LDS.128 R8, [R6+0xd0] ;  /* 0x0000d00006087984 */ /* 0x000e680000000c00 */
[----:B------:R-:W-:Y:S01]  /*0a00*/  LDS R24, [R3+0xe4] ;  /* 0x0000e40003187984 */ /* 0x000fe20000000800 */
[----:B--2---:R-:W-:-:S04]  /*0a10*/  FFMA R7, R12, R7, R27 ;  /* 0x000000070c077223 */ /* 0x004fc8000000001b */
[----:B------:R-:W-:Y:S02]  /*0a20*/  FFMA R26, R26, R13, R7 ;  /* 0x0000000d1a1a7223 */ /* 0x000fe40000000007 */
[----:B------:R-:W2:Y:S02]  /*0a30*/  LDS R7, [R3+0xd8] ;  /* 0x0000d80003077984 */ /* 0x000ea40000000800 */
[----:B0-----:R-:W-:Y:S02]  /*0a40*/  FFMA R25, R25, R14, R26 ;  /* 0x0000000e19197223 */ /* 0x001fe4000000001a */
[----:B------:R-:W0:Y:S02]  /*0a50*/  LDS R26, [R3+0xdc] ;  /* 0x0000dc00031a7984 */ /* 0x000e240000000800 */
[----:B------:R-:W-:Y:S02]  /*0a60*/  FFMA R27, R28, R15, R25 ;  /* 0x0000000f1c1b7223 */ /* 0x000fe40000000019 */
[----:B------:R-:W-:Y:S04]  /*0a70*/  LDS R25, [R3+0xe0] ;  /* 0x0000e00003197984 */ /* 0x000fe80000000800 */
[----:B------:R-:W3:Y:S01]  /*0a80*/  LDS.128 R12, [R6+0xe0] ;  /* 0x0000e000060c7984 */ /* 0x000ee20000000c00 */
[----:B-1----:R-:W-:-:S03]  /*0a90*/  FFMA R23, R8, R23, R27 ;  /* 0x0000001708177223 */ /* 0x002fc6000000001b */
[----:B------:R-:W-:Y:S01]  /*0aa0*/  LDS R28, [R3+0xf8] ;  /* 0x0000f800031c7984 */ /* 0x000fe20000000800 */
[----:B------:R-:W-:-:S03]  /*0ab0*/  FFMA R22, R22, R9, R23 ;  /* 0x0000000916167223 */ /* 0x000fc60000000017 */
[----:B------:R-:W1:Y:S01]  /*0ac0*/  LDS R23, [R3+0xe8] ;  /* 0x0000e80003177984 */ /* 0x000e620000000800 */
[----:B--2---:R-:W-:-:S03]  /*0ad0*/  FFMA R7, R7, R10, R22 ;  /* 0x0000000a07077223 */ /* 0x004fc60000000016 */
[----:B------:R-:W2:Y:S01]  /*0ae0*/  LDS R22, [R3+0xec] ;  /* 0x0000ec0003167984 */ /* 0x000ea20000000800 */
[----:B0-----:R-:W-:-:S03]  /*0af0*/  FFMA R27, R26, R11, R7 ;  /* 0x0000000b1a1b7223 */ /* 0x001fc60000000007 */
[----:B------:R-:W-:Y:S04]  /*0b00*/  LDS R7, [R3+0xf0] ;  /* 0x0000f00003077984 */ /* 0x000fe80000000800 */
[----:B------:R-:W0:Y:S01]  /*0b10*/  LDS.128 R8, [R6+0xf0] ;  /* 0x0000f00006087984 */ /* 0x000e220000000c00 */
[----:B---3--:R-:W-:-:S03]  /*0b20*/  FFMA R25, R12, R25, R27 ;  /* 0x000000190c197223 */ /* 0x008fc6000000001b */
[----:B------:R-:W3:Y:S01]  /*0b30*/  LDS R12, [R3+0xf4] ;  /* 0x0000f400030c7984 */ /* 0x000ee20000000800 */
[----:B------:R-:W-:-:S03]  /*0b40*/  FFMA R26, R24, R13, R25 ;  /* 0x0000000d181a7223 */ /* 0x000fc60000000019 */
[----:B------:R-:W4:Y:S01]  /*0b50*/  LDS R24, [R3+0xfc] ;  /* 0x0000fc0003187984 */ /* 0x000f220000000800 */
[----:B-1----:R-:W-:-:S04]  /*0b60*/  FFMA R23, R23, R14, R26 ;  /* 0x0000000e17177223 */ /* 0x002fc8000000001a */
[----:B--2---:R-:W-:-:S04]  /*0b70*/  FFMA R15, R22, R15, R23 ;  /* 0x0000000f160f7223 */ /* 0x004fc80000000017 */
[----:B0-----:R-:W-:-:S04]  /*0b80*/  FFMA R7, R8, R7, R15 ;  /* 0x0000000708077223 */ /* 0x001fc8000000000f */
[----:B---3--:R-:W-:-:S04]  /*0b90*/  FFMA R7, R12, R9, R7 ;  /* 0x000000090c077223 */ /* 0x008fc80000000007 */
[----:B------:R-:W-:-:S04]  /*0ba0*/  FFMA R7, R28, R10, R7 ;  /* 0x0000000a1c077223 */ /* 0x000fc80000000007 */
[----:B----4-:R-:W-:Y:S01]  /*0bb0*/  FFMA R23, R24, R11, R7 ;  /* 0x0000000b18177223 */ /* 0x010fe20000000007 */
[----:B------:R-:W-:Y:S06]  /*0bc0*/  BAR.SYNC.DEFER_BLOCKING 0x0 ;  /* 0x0000000000007b1d */ /* 0x000fec0000010000 */
[----:B------:R-:W-:Y:S05]  /*0bd0*/  BRA.U UP0, `(.L_x_1) ;  /* 0xfffffff5008c7547 */ /* 0x000fea000b83ffff */
.L_x_0:
[----:B------:R-:W-:Y:S01]  /*0be0*/  STG.E desc[UR8][R20.64], R23 ;  /* 0x0000001714007986 */ /* 0x000fe2000c101908 */
[----:B------:R-:W-:Y:S05]  /*0bf0*/  EXIT ;  /* 0x000000000000794d */ /* 0x000fea0003800000 */
.L_x_2:
[----:B------:R-:W-:-:S00]  /*0c00*/  BRA `(.L_x_2) ;  /* 0xfffffffc00fc7947 */ /* 0x000fc0000383ffff */
[----:B------:R-:W-:-:S00]  /*0c10*/  NOP ;  /* 0x0000000000007918 */ /* 0x000fc00000000000 */
        /* <DEDUP_REMOVED lines=14> */
.L_x_10:


//--------------------- .text._Z20matrixMulKernel_NoSMPfS_S_i --------------------------
	.section	.text._Z20matrixMulKernel_NoSMPfS_S_i,"ax",@progbits
	.align	128
        .global         _Z20matrixMulKernel_NoSMPfS_S_i
        .type           _Z20matrixMulKernel_NoSMPfS_S_i,@function
        .size           _Z20matrixMulKernel_NoSMPfS_S_i,(.L_x_11 - _Z20matrixMulKernel_NoSMPfS_S_i)
        .other          _Z20matrixMulKernel_NoSMPfS_S_i,@"STO_CUDA_ENTRY STV_DEFAULT"
_Z20matrixMulKernel_NoSMPfS_S_i:
.text._Z20matrixMulKernel_NoSMPfS_S_i:
[----:B------:R-:W-:Y:S01]  /*0000*/  LDC R1, c[0x0][0x37c] ;  /* 0x0000df00ff017b82 */ /* 0x000fe20000000800 */
[----:B------:R-:W0:Y:S07]  /*0010*/  S2R R3, SR_TID.Y ;  /* 0x0000000000037919 */ /* 0x000e2e0000002200 */
[----:B------:R-:W1:Y:S01]  /*0020*/  S2UR UR4, SR_CTAID.X ;  /* 0x00000000000479c3 */ /* 0x000e620000002500 */
[----:B------:R-:W2:Y:S01]  /*0030*/  LDCU UR11, c[0x0][0x398] ;  /* 0x00007300ff0b77ac */ /* 0x000ea20008000800 */
[----:B------:R-:W3:Y:S06]  /*0040*/  S2R R0, SR_TID.X ;  /* 0x0000000000007919 */ /* 0x000eec0000002100 */
[----:B------:R-:W0:Y:S08]  /*0050*/  S2UR UR6, SR_CTAID.Y ;  /* 0x00000000000679c3 */ /* 0x000e300000002600 */
[----:B------:R-:W0:Y:S01]  /*0060*/  LDC R6, c[0x0][0x364] ;  /* 0x0000d900ff067b82 */ /* 0x000e220000000800 */
[----:B------:R-:W1:Y:S02]  /*0070*/  LDCU UR5, c[0x0][0x360] ;  /* 0x00006c00ff0577ac */ /* 0x000e640008000800 */
[----:B-1----:R-:W-:Y:S01]  /*0080*/  UIMAD UR4, UR4, UR5, URZ ;  /* 0x00000005040472a4 */ /* 0x002fe2000f8e02ff */
[----:B0-----:R-:W-:-:S05]  /*0090*/  IMAD R6, R6, UR6, R3 ;  /* 0x0000000606067c24 */ /* 0x001fca000f8e0203 */
[----:B---3--:R-:W-:Y:S02]  /*00a0*/  IADD3 R7, PT, PT, R0, UR4, RZ ;  /* 0x0000000400077c10 */ /* 0x008fe4000fffe0ff */
[----:B--2---:R-:W-:-:S04]  /*00b0*/  ISETP.GE.AND P0, PT, R6, UR11, PT ;  /* 0x0000000b06007c0c */ /* 0x004fc8000bf06270 */
[----:B------:R-:W-:-:S13]  /*00c0*/  ISETP.GT.OR P0, PT, R7, RZ, P0 ;  /* 0x000000ff0700720c */ /* 0x000fda0000704670 */
[----:B------:R-:W-:Y:S05]  /*00d0*/  @P0 EXIT ;  /* 0x000000000000094d */ /* 0x000fea0003800000 */
[----:B------:R-:W-:Y:S01]  /*00e0*/  UISETP.GE.U32.AND UP0, UPT, UR11, 0x10, UPT ;  /* 0x000000100b00788c */ /* 0x000fe2000bf06070 */
[----:B------:R-:W-:Y:S02]  /*00f0*/  HFMA2 R13, -RZ, RZ, 0, 0 ;  /* 0x00000000ff0d7431 */ /* 0x000fe400000001ff */
[----:B------:R-:W-:Y:S01]  /*0100*/  IMAD R8, R6, UR11, RZ ;  /* 0x0000000b06087c24 */ /* 0x000fe2000f8e02ff */
[----:B------:R-:W-:Y:S01]  /*0110*/  MOV R9, RZ ;  /* 0x000000ff00097202 */ /* 0x000fe20000000f00 */
[----:B------:R-:W-:Y:S01]  /*0120*/  ULOP3.LUT UR8, UR11, 0xf, URZ, 0xc0, !UPT ;  /* 0x0000000f0b087892 */ /* 0x000fe2000f8ec0ff */
[----:B------:R-:W0:Y:S03]  /*0130*/  LDCU.64 UR12, c[0x0][0x358] ;  /* 0x00006b00ff0c77ac */ /* 0x000e260008000a00 */
[----:B------:R-:W-:Y:S08]  /*0140*/  BRA.U !UP0, `(.L_x_3) ;  /* 0x0000000508147547 */ /* 0x000ff0000b800000 */
[----:B------:R-:W1:Y:S01]  /*0150*/  LDC.64 R2, c[0x0][0x380] ;  /* 0x0000e000ff027b82 */ /* 0x000e620000000a00 */
[----:B------:R-:W2:Y:S01]  /*0160*/  LDCU.64 UR6, c[0x0][0x388] ;  /* 0x00007100ff0677ac */ /* 0x000ea20008000a00 */
[----:B------:R-:W-:Y:S02]  /*0170*/  MOV R13, RZ ;  /* 0x000000ff000d7202 */ /* 0x000fe40000000f00 */
[----:B------:R-:W-:Y:S01]  /*0180*/  MOV R10, R7 ;  /* 0x00000007000a7202 */ /* 0x000fe20000000f00 */
[----:B------:R-:W-:-:S04]  /*0190*/  ULOP3.LUT UR9, UR11, 0x7ffffff0, URZ, 0xc0, !UPT ;  /* 0x7ffffff00b097892 */ /* 0x000fc8000f8ec0ff */
[----:B------:R-:W-:Y:S02]  /*01a0*/  UIADD3 UR10, UPT, UPT, -UR9, URZ, URZ ;  /* 0x000000ff090a7290 */ /* 0x000fe4000fffe1ff */
[----:B------:R-:W-:Y:S01]  /*01b0*/  MOV R9, UR9 ;  /* 0x0000000900097c02 */ /* 0x000fe20008000f00 */
[----:B--2---:R-:W-:-:S04]  /*01c0*/  UIADD3 UR5, UP0, UPT, UR6, 0x20, URZ ;  /* 0x0000002006057890 */ /* 0x004fc8000ff1e0ff */
[----:B------:R-:W-:Y:S01]  /*01d0*/  UIADD3.X UR6, UPT, UPT, URZ, UR7, URZ, UP0, !UPT ;  /* 0x00000007ff067290 */ /* 0x000fe200087fe4ff */
[----:B-1----:R-:W-:-:S03]  /*01e0*/  IMAD.WIDE.U32 R2, R8, 0x4, R2 ;  /* 0x0000000408027825 */ /* 0x002fc600078e0002 */
[----:B------:R-:W-:-:S04]  /*01f0*/  IADD3 R4, P0, PT, R2, 0x20, RZ ;  /* 0x0000002002047810 */ /* 0x000fc80007f1e0ff */
[----:B------:R-:W-:-:S09]  /*0200*/  IADD3.X R5, PT, PT, RZ, R3, RZ, P0, !PT ;  /* 0x00000003ff057210 */ /* 0x000fd200007fe4ff */
.L_x_4:
[----:B------:R-:W-:Y:S01]  /*0210*/  MOV R2, UR5 ;  /* 0x0000000500027c02 */ /* 0x000fe20008000f00 */
[----:B0-----:R-:W2:Y:S01]  /*0220*/  LDG.E R14, desc[UR12][R4.64+-0x20] ;  /* 0xffffe00c040e7981 */ /* 0x001ea2000c1e1900 */
[----:B------:R-:W-:-:S03]  /*0230*/  MOV R3, UR6 ;  /* 0x0000000600037c02 */ /* 0x000fc60008000f00 */
[----:B------:R-:W3:Y:S01]  /*0240*/  LDG.E R16, desc[UR12][R4.64+-0x1c] ;  /* 0xffffe40c04107981 */ /* 0x000ee2000c1e1900 */
[----:B------:R-:W-:-:S03]  /*0250*/  IMAD.WIDE R2, R10, 0x4, R2 ;  /* 0x000000040a027825 */ /* 0x000fc600078e0202 */
[----:B------:R-:W4:Y:S04]  /*0260*/  LDG.E R17, desc[UR12][R4.64+-0x18] ;  /* 0xffffe80c04117981 */ /* 0x000f28000c1e1900 */
[----:B------:R-:W2:Y:S04]  /*0270*/  LDG.E R15, desc[UR12][R2.64+-0x20] ;  /* 0xffffe00c020f7981 */ /* 0x000ea8000c1e1900 */
[----:B------:R-:W3:Y:S04]  /*0280*/  LDG.E R25, desc[UR12][R2.64+-0x1c] ;  /* 0xffffe40c02197981 */ /* 0x000ee8000c1e1900 */
[----:B------:R-:W4:Y:S04]  /*0290*/  LDG.E R18, desc[UR12][R2.64+-0x18] ;  /* 0xffffe80c02127981 */ /* 0x000f28000c1e1900 */
[----:B------:R-:W5:Y:S04]  /*02a0*/  LDG.E R21, desc[UR12][R4.64+-0x14] ;  /* 0xffffec0c04157981 */ /* 0x000f68000c1e1900 */
[----:B------:R-:W5:Y:S04]  /*02b0*/  LDG.E R22, desc[UR12][R2.64+-0x14] ;  /* 0xffffec0c02167981 */ /* 0x000f68000c1e1900 */
[----:B------:R-:W5:Y:S04]  /*02c0*/  LDG.E R23, desc[UR12][R4.64+-0x10] ;  /* 0xfffff00c04177981 */ /* 0x000f68000c1e1900 */
[----:B------:R-:W5:Y:S04]  /*02d0*/  LDG.E R24, desc[UR12][R2.64+-0x10] ;  /* 0xfffff00c02187981 */ /* 0x000f68000c1e1900 */
[----:B------:R-:W5:Y:S04]  /*02e0*/  LDG.E R19, desc[UR12][R4.64+-0xc] ;  /* 0xfffff40c04137981 */ /* 0x000f68000c1e1900 */
[----:B------:R-:W5:Y:S04]  /*02f0*/  LDG.E R20, desc[UR12][R2.64+-0xc] ;  /* 0xfffff40c02147981 */ /* 0x000f68000c1e1900 */
[----:B------:R-:W5:Y:S04]  /*0300*/  LDG.E R11, desc[UR12][R4.64+-0x8] ;  /* 0xfffff80c040b7981 */ /* 0x000f68000c1e1900 */
[----:B------:R-:W5:Y:S01]  /*0310*/  LDG.E R12, desc[UR12][R2.64+-0x8] ;  /* 0xfffff80c020c7981 */ /* 0x000f62000c1e1900 */
[----:B--2---:R-:W-:-:S03]  /*0320*/  FFMA R15, R14, R15, R13 ;  /* 0x0000000f0e0f7223 */ /* 0x004fc6000000000d */
[----:B------:R-:W2:Y:S04]  /*0330*/  LDG.E R13, desc[UR12][R4.64+-0x4] ;  /* 0xfffffc0c040d7981 */ /* 0x000ea8000c1e1900 */
[----:B------:R-:W2:Y:S01]  /*0340*/  LDG.E R14, desc[UR12][R2.64+-0x4] ;  /* 0xfffffc0c020e7981 */ /* 0x000ea2000c1e1900 */
[----:B---3--:R-:W-:-:S03]  /*0350*/  FFMA R26, R16, R25, R15 ;  /* 0x00000019101a7223 */ /* 0x008fc6000000000f */
[----:B------:R-:W3:Y:S01]  /*0360*/  LDG.E R15, desc[UR12][R4.64] ;  /* 0x0000000c040f7981 */ /* 0x000ee2000c1e1900 */
[----:B----4-:R-:W-:-:S03]  /*0370*/  FFMA R26, R17, R18, R26 ;  /* 0x00000012111a7223 */ /* 0x010fc6000000001a */
[----:B------:R-:W3:Y:S04]  /*0380*/  LDG.E R16, desc[UR12][R2.64] ;  /* 0x0000000c02107981 */ /* 0x000ee8000c1e1900 */
[----:B------:R-:W4:Y:S01]  /*0390*/  LDG.E R17, desc[UR12][R4.64+0x4] ;  /* 0x0000040c04117981 */ /* 0x000f22000c1e1900 */
[----:B-----5:R-:W-:-:S03]  /*03a0*/  FFMA R26, R21, R22, R26 ;  /* 0x00000016151a7223 */ /* 0x020fc6000000001a */
[----:B------:R-:W4:Y:S04]  /*03b0*/  LDG.E R18, desc[UR12][R2.64+0x4] ;  /* 0x0000040c02127981 */ /* 0x000f28000c1e1900 */
[----:B------:R-:W5:Y:S01]  /*03c0*/  LDG.E R21, desc[UR12][R4.64+0x8] ;  /* 0x0000080c04157981 */ /* 0x000f62000c1e1900 */
[----:B------:R-:W-:-:S03]  /*03d0*/  FFMA R26, R23, R24, R26 ;  /* 0x00000018171a7223 */ /* 0x000fc6000000001a */
[----:B------:R-:W5:Y:S04]  /*03e0*/  LDG.E R22, desc[UR12][R2.64+0x8] ;  /* 0x0000080c02167981 */ /* 0x000f68000c1e1900 */
[----:B------:R-:W5:Y:S01]  /*03f0*/  LDG.E R23, desc[UR12][R4.64+0xc] ;  /* 0x00000c0c04177981 */ /* 0x000f62000c1e1900 */
[----:B------:R-:W-:-:S03]  /*0400*/  FFMA R26, R19, R20, R26 ;  /* 0x00000014131a7223 */ /* 0x000fc6000000001a */
[----:B------:R-:W5:Y:S04]  /*0410*/  LDG.E R24, desc[UR12][R2.64+0xc] ;  /* 0x00000c0c02187981 */ /* 0x000f68000c1e1900 */
[----:B------:R-:W5:Y:S01]  /*0420*/  LDG.E R19, desc[UR12][R4.64+0x10] ;  /* 0x0000100c04137981 */ /* 0x000f62000c1e1900 */
[----:B------:R-:W-:-:S03]  /*0430*/  FFMA R26, R11, R12, R26 ;  /* 0x0000000c0b1a7223 */ /* 0x000fc6000000001a */
[----:B------:R-:W5:Y:S04]  /*0440*/  LDG.E R20, desc[UR12][R2.64+0x10] ;  /* 0x0000100c02147981 */ /* 0x000f68000c1e1900 */
[----:B------:R-:W5:Y:S04]  /*0450*/  LDG.E R11, desc[UR12][R4.64+0x14] ;  /* 0x0000140c040b7981 */ /* 0x000f68000c1e1900 */
[----:B------:R-:W5:Y:S04]  /*0460*/  LDG.E R12, desc[UR12][R2.64+0x14] ;  /* 0x0000140c020c7981 */ /* 0x000f68000c1e1900 */
[----:B------:R-:W5:Y:S01]  /*0470*/  LDG.E R25, desc[UR12][R4.64+0x1c] ;  /* 0x00001c0c04197981 */ /* 0x000f62000c1e1900 */
[----:B--2---:R-:W-:-:S03]  /*0480*/  FFMA R28, R13, R14, R26 ;  /* 0x0000000e0d1c7223 */ /* 0x004fc6000000001a */
[----:B------:R0:W2:Y:S04]  /*0490*/  LDG.E R14, desc[UR12][R4.64+0x18] ;  /* 0x0000180c040e7981 */ /* 0x0000a8000c1e1900 */
[----:B------:R-:W2:Y:S04]  /*04a0*/  LDG.E R13, desc[UR12][R2.64+0x18] ;  /* 0x0000180c020d7981 */ /* 0x000ea8000c1e1900 */
[----:B------:R-:W2:Y:S01]  /*04b0*/  LDG.E R26, desc[UR12][R2.64+0x1c] ;  /* 0x00001c0c021a7981 */ /* 0x000ea2000c1e1900 */
[----:B---3--:R-:W-:-:S04]  /*04c0*/  FFMA R16, R15, R16, R28 ;  /* 0x000000100f107223 */ /* 0x008fc8000000001c */
[----:B----4-:R-:W-:Y:S01]  /*04d0*/  FFMA R16, R17, R18, R16 ;  /* 0x0000001211107223 */ /* 0x010fe20000000010 */
[----:B------:R-:W-:-:S03]  /*04e0*/  UIADD3 UR10, UPT, UPT, UR10, 0x10, URZ ;  /* 0x000000100a0a7890 */ /* 0x000fc6000fffe0ff */
[----:B-----5:R-:W-:Y:S01]  /*04f0*/  FFMA R16, R21, R22, R16 ;  /* 0x0000001615107223 */ /* 0x020fe20000000010 */
[----:B------:R-:W-:-:S03]  /*0500*/  UISETP.NE.AND UP0, UPT, UR10, URZ, UPT ;  /* 0x000000ff0a00728c */ /* 0x000fc6000bf05270 */
[----:B------:R-:W-:-:S04]  /*0510*/  FFMA R16, R23, R24, R16 ;  /* 0x0000001817107223 */ /* 0x000fc80000000010 */
[----:B------:R-:W-:Y:S01]  /*0520*/  FFMA R16, R19, R20, R16 ;  /* 0x0000001413107223 */ /* 0x000fe20000000010 */
[----:B0-----:R-:W-:-:S03]  /*0530*/  IADD3 R4, P0, PT, R4, 0x40, RZ ;  /* 0x0000004004047810 */ /* 0x001fc60007f1e0ff */
[----:B------:R-:W-:Y:S01]  /*0540*/  FFMA R11, R11, R12, R16 ;  /* 0x0000000c0b0b7223 */ /* 0x000fe20000000010 */
[----:B------:R-:W-:Y:S02]  /*0550*/  IADD3.X R5, PT, PT, RZ, R5, RZ, P0, !PT ;  /* 0x00000005ff057210 */ /* 0x000fe400007fe4ff */
[----:B------:R-:W-:Y:S01]  /*0560*/  IADD3 R10, PT, PT, R10, 0x10, RZ ;  /* 0x000000100a0a7810 */ /* 0x000fe20007ffe0ff */
[----:B--2---:R-:W-:-:S04]  /*0570*/  FFMA R14, R14, R13, R11 ;  /* 0x0000000d0e0e7223 */ /* 0x004fc8000000000b */
[----:B------:R-:W-:Y:S01]  /*0580*/  FFMA R13, R25, R26, R14 ;  /* 0x0000001a190d7223 */ /* 0x000fe2000000000e */
[----:B------:R-:W-:Y:S06]  /*0590*/  BRA.U UP0, `(.L_x_4) ;  /* 0xfffffffd001c7547 */ /* 0x000fec000b83ffff */
.L_x_3:
[----:B------:R-:W-:-:S09]  /*05a0*/  UISETP.NE.AND UP0, UPT, UR8, URZ, UPT ;  /* 0x000000ff0800728c */ /* 0x000fd2000bf05270 */
[----:B------:R-:W-:Y:S05]  /*05b0*/  BRA.U !UP0, `(.L_x_5) ;  /* 0x0000000508607547 */ /* 0x000fea000b800000 */
[----:B------:R-:W-:Y:S02]  /*05c0*/  UISETP.GE.U32.AND UP0, UPT, UR8, 0x8, UPT ;  /* 0x000000080800788c */ /* 0x000fe4000bf06070 */
[----:B------:R-:W-:-:S04]  /*05d0*/  ULOP3.LUT UR6, UR11, 0x7, URZ, 0xc0, !UPT ;  /* 0x000000070b067892 */ /* 0x000fc8000f8ec0ff */
[----:B------:R-:W-:-:S03]  /*05e0*/  UISETP.NE.AND UP1, UPT, UR6, URZ, UPT ;  /* 0x000000ff0600728c */ /* 0x000fc6000bf25270 */
[----:B------:R-:W-:Y:S08]  /*05f0*/  BRA.U !UP0, `(.L_x_6) ;  /* 0x0000000108907547 */ /* 0x000ff0000b800000 */
[----:B------:R-:W1:Y:S01]  /*0600*/  LDC.64 R10, c[0x0][0x380] ;  /* 0x0000e000ff0a7b82 */ /* 0x000e620000000a00 */
[----:B------:R-:W2:Y:S01]  /*0610*/  LDCU.64 UR8, c[0x0][0x380] ;  /* 0x00007000ff0877ac */ /* 0x000ea20008000a00 */
[CC--:B------:R-:W-:Y:S02]  /*0620*/  IADD3 R5, PT, PT, R8.reuse, R9.reuse, RZ ;  /* 0x0000000908057210 */ /* 0x0c0fe40007ffe0ff */
[-C--:B------:R-:W-:Y:S02]  /*0630*/  IADD3 R12, P0, PT, R8, R9.reuse, RZ ;  /* 0x00000009080c7210 */ /* 0x080fe40007f1e0ff */
[----:B------:R-:W-:Y:S02]  /*0640*/  IADD3 R15, PT, PT, R7, R9, RZ ;  /* 0x00000009070f7210 */ /* 0x000fe40007ffe0ff */
[----:B------:R-:W3:Y:S01]  /*0650*/  LDC.64 R2, c[0x0][0x388] ;  /* 0x0000e200ff027b82 */ /* 0x000ee20000000a00 */
[----:B-1----:R-:W-:Y:S01]  /*0660*/  IMAD.WIDE.U32 R10, R5, 0x4, R10 ;  /* 0x00000004050a7825 */ /* 0x002fe200078e000a */
[----:B------:R-:W-:-:S02]  /*0670*/  IADD3.X R5, PT, PT, RZ, RZ, RZ, P0, !PT ;  /* 0x000000ffff057210 */ /* 0x000fc400007fe4ff */
[C---:B--2---:R-:W-:Y:S02]  /*0680*/  LEA R4, P0, R12.reuse, UR8, 0x2 ;  /* 0x000000080c047c11 */ /* 0x044fe4000f8010ff */
[----:B0-----:R-:W2:Y:S02]  /*0690*/  LDG.E R18, desc[UR12][R10.64] ;  /* 0x0000000c0a127981 */ /* 0x001ea4000c1e1900 */
[----:B------:R-:W-:Y:S01]  /*06a0*/  LEA.HI.X R5, R12, UR9, R5, 0x2, P0 ;  /* 0x000000090c057c11 */ /* 0x000fe200080f1405 */
[----:B---3--:R-:W-:-:S04]  /*06b0*/  IMAD.WIDE R2, R15, 0x4, R2 ;  /* 0x000000040f027825 */ /* 0x008fc800078e0202 */
[----:B------:R-:W3:Y:S04]  /*06c0*/  LDG.E R21, desc[UR12][R4.64+0x4] ;  /* 0x0000040c04157981 */ /* 0x000ee8000c1e1900 */
[----:B------:R-:W2:Y:S04]  /*06d0*/  LDG.E R19, desc[UR12][R2.64] ;  /* 0x0000000c02137981 */ /* 0x000ea8000c1e1900 */
[----:B------:R-:W3:Y:S04]  /*06e0*/  LDG.E R20, desc[UR12][R2.64+0x4] ;  /* 0x0000040c02147981 */ /* 0x000ee8000c1e1900 */
[----:B------:R-:W4:Y:S04]  /*06f0*/  LDG.E R22, desc[UR12][R2.64+0x8] ;  /* 0x0000080c02167981 */ /* 0x000f28000c1e1900 */
        /* <DEDUP_REMOVED lines=11> */
[----:B------:R-:W-:Y:S01]  /*07b0*/  IADD3 R9, PT, PT, R9, 0x8, RZ ;  /* 0x0000000809097810 */ /* 0x000fe20007ffe0ff */
[----:B--2---:R-:W-:-:S04]  /*07c0*/  FFMA R18, R18, R19, R13 ;  /* 0x0000001312127223 */ /* 0x004fc8000000000d */
[----:B---3--:R-:W-:-:S04]  /*07d0*/  FFMA R18, R21, R20, R18 ;  /* 0x0000001415127223 */ /* 0x008fc80000000012 */
[----:B----4-:R-:W-:-:S04]  /*07e0*/  FFMA R18, R23, R22, R18 ;  /* 0x0000001617127223 */ /* 0x010fc80000000012 */
[----:B-----5:R-:W-:-:S04]  /*07f0*/  FFMA R25, R25, R24, R18 ;  /* 0x0000001819197223 */ /* 0x020fc80000000012 */
[----:B------:R-:W-:-:S04]  /*0800*/  FFMA R17, R16, R17, R25 ;  /* 0x0000001110117223 */ /* 0x000fc80000000019 */
[----:B------:R-:W-:-:S04]  /*0810*/  FFMA R15, R12, R15, R17 ;  /* 0x0000000f0c0f7223 */ /* 0x000fc80000000011 */
[----:B------:R-:W-:-:S04]  /*0820*/  FFMA R11, R10, R11, R15 ;  /* 0x0000000b0a0b7223 */ /* 0x000fc8000000000f */
[----:B------:R-:W-:-:S07]  /*0830*/  FFMA R13, R14, R26, R11 ;  /* 0x0000001a0e0d7223 */ /* 0x000fce000000000b */
.L_x_6:
        /* <DEDUP_REMOVED lines=13> */
[----:B--2---:R-:W-:-:S03]  /*0910*/  LEA R2, P0, R12, UR6, 0x2 ;  /* 0x000000060c027c11 */ /* 0x004fc6000f8010ff */
[----:B0-----:R-:W2:Y:S01]  /*0920*/  LDG.E R10, desc[UR12][R10.64] ;  /* 0x0000000c0a0a7981 */ /* 0x001ea2000c1e1900 */
        /* <DEDUP_REMOVED lines=8> */
[----:B------:R-:W5:Y:S01]  /*09b0*/  LDG.E R18, desc[UR12][R4.64+0xc] ;  /* 0x00000c0c04127981 */ /* 0x000f62000c1e1900 */
[----:B------:R-:W-:Y:S01]  /*09c0*/  IADD3 R9, PT, PT, R9, 0x4, RZ ;  /* 0x0000000409097810 */ /* 0x000fe20007ffe0ff */
[----:B--2---:R-:W-:-:S04]  /*09d0*/  FFMA R12, R10, R12, R13 ;  /* 0x0000000c0a0c7223 */ /* 0x004fc8000000000d */
[----:B---3--:R-:W-:-:S04]  /*09e0*/  FFMA R12, R15, R14, R12 ;  /* 0x0000000e0f0c7223 */ /* 0x008fc8000000000c */
[----:B----4-:R-:W-:-:S04]  /*09f0*/  FFMA R12, R17, R16, R12 ;  /* 0x00000010110c7223 */ /* 0x010fc8000000000c */
[----:B-----5:R-:W-:-:S07]  /*0a00*/  FFMA R13, R19, R18, R12 ;  /* 0x00000012130d7223 */ /* 0x020fce000000000c */
.L_x_7:
[----:B------:R-:W-:Y:S05]  /*0a10*/  BRA.U !UP1, `(.L_x_5) ;  /* 0x0000000109487547 */ /* 0x000fea000b800000 */
[----:B------:R-:W1:Y:S01]  /*0a20*/  LDC.64 R4, c[0x0][0x380] ;  /* 0x0000e000ff047b82 */ /* 0x000e620000000a00 */
[----:B------:R-:W-:Y:S01]  /*0a30*/  IADD3 R11, PT, PT, R8, R9, RZ ;  /* 0x00000009080b7210 */ /* 0x000fe20007ffe0ff */
[----:B------:R-:W-:-:S06]  /*0a40*/  UIADD3 UR5, UPT, UPT, -UR5, URZ, URZ ;  /* 0x000000ff05057290 */ /* 0x000fcc000fffe1ff */
[----:B------:R-:W2:Y:S01]  /*0a50*/  LDC.64 R2, c[0x0][0x388] ;  /* 0x0000e200ff027b82 */ /* 0x000ea20000000a00 */
[----:B-1----:R-:W-:Y:S01]  /*0a60*/  IMAD.WIDE.U32 R4, R11, 0x4, R4 ;  /* 0x000000040b047825 */ /* 0x002fe200078e0004 */
[----:B------:R-:W-:Y:S02]  /*0a70*/  IADD3 R11, PT, PT, R0, UR4, R9 ;  /* 0x00000004000b7c10 */ /* 0x000fe4000fffe009 */
[----:B------:R-:W-:Y:S02]  /*0a80*/  MOV R8, R4 ;  /* 0x0000000400087202 */ /* 0x000fe40000000f00 */
[----:B------:R-:W-:-:S07]  /*0a90*/  MOV R9, R5 ;  /* 0x0000000500097202 */ /* 0x000fce0000000f00 */
.L_x_8:
[----:B--2---:R-:W-:Y:S01]  /*0aa0*/  IMAD.WIDE R4, R11, 0x4, R2 ;  /* 0x000000040b047825 */ /* 0x004fe200078e0202 */
[----:B0-----:R0:W2:Y:S05]  /*0ab0*/  LDG.E R0, desc[UR12][R8.64] ;  /* 0x0000000c08007981 */ /* 0x0010aa000c1e1900 */
[----:B------:R-:W2:Y:S01]  /*0ac0*/  LDG.E R4, desc[UR12][R4.64] ;  /* 0x0000000c04047981 */ /* 0x000ea2000c1e1900 */
[----:B------:R-:W-:-:S04]  /*0ad0*/  UIADD3 UR5, UPT, UPT, UR5, 0x1, URZ ;  /* 0x0000000105057890 */ /* 0x000fc8000fffe0ff */
[----:B------:R-:W-:Y:S01]  /*0ae0*/  UISETP.NE.AND UP0, UPT, UR5, URZ, UPT ;  /* 0x000000ff0500728c */ /* 0x000fe2000bf05270 */
[----:B0-----:R-:W-:Y:S02]  /*0af0*/  IADD3 R8, P0, PT, R8, 0x4, RZ ;  /* 0x0000000408087810 */ /* 0x001fe40007f1e0ff */
[----:B------:R-:W-:Y:S02]  /*0b00*/  IADD3 R11, PT, PT, R11, 0x1, RZ ;  /* 0x000000010b0b7810 */ /* 0x000fe40007ffe0ff */
[----:B------:R-:W-:Y:S01]  /*0b10*/  IADD3.X R9, PT, PT, RZ, R9, RZ, P0, !PT ;  /* 0x00000009ff097210 */ /* 0x000fe200007fe4ff */
[----:B--2---:R-:W-:-:S03]  /*0b20*/  FFMA R13, R0, R4, R13 ;  /* 0x00000004000d7223 */ /* 0x004fc6000000000d */
[----:B------:R-:W-:Y:S05]  /*0b30*/  BRA.U UP0, `(.L_x_8) ;  /* 0xfffffffd00d87547 */ /* 0x000fea000b83ffff */
.L_x_5:
[----:B------:R-:W1:Y:S01]  /*0b40*/  LDC.64 R2, c[0x0][0x390] ;  /* 0x0000e400ff027b82 */ /* 0x000e620000000a00 */
[----:B------:R-:W-:-:S05]  /*0b50*/  IADD3 R7, PT, PT, R6, R7, RZ ;  /* 0x0000000706077210 */ /* 0x000fca0007ffe0ff */
[----:B-1----:R-:W-:-:S05]  /*0b60*/  IMAD.WIDE R2, R7, 0x4, R2 ;  /* 0x0000000407027825 */ /* 0x002fca00078e0202 */
[----:B0-----:R-:W-:Y:S01]  /*0b70*/  STG.E desc[UR12][R2.64], R13 ;  /* 0x0000000d02007986 */ /* 0x001fe2000c10190c */
[----:B------:R-:W-:Y:S05]  /*0b80*/  EXIT ;  /* 0x000000000000794d */ /* 0x000fea0003800000 */
.L_x_9:
        /* <DEDUP_REMOVED lines=15> */
.L_x_11:


//--------------------- .nv.shared._Z18matrixMulKernel_SMPfS_S_i --------------------------
	.section	.nv.shared._Z18matrixMulKernel_SMPfS_S_i,"aw",@nobits
	.sectionflags	@""
	.align	4
.nv.shared._Z18matrixMulKernel_SMPfS_S_i:
	.zero		17664


//--------------------- .nv.shared.reserved.0     --------------------------
	.section	.nv.shared.reserved.0,"aw",@nobits
	.weak		__nv_reservedSMEM_offset_0_alias
	.size		__nv_reservedSMEM_offset_0_alias, 0, 64
	.other		__nv_reservedSMEM_offset_0_alias,@"STO_CUDA_RESERVED_SHARED STV_DEFAULT"
__nv_reservedSMEM_offset_0_alias:
	.zero		0
	.zero		64


//--------------------- .nv.constant0._Z18matrixMulKernel_SMPfS_S_i --------------------------
	.section	.nv.constant0._Z18matrixMulKernel_SMPfS_S_i,"a",@progbits
	.sectionflags	@""
	.align	4
.nv.constant0._Z18matrixMulKernel_SMPfS_S_i:
	.zero		924


//--------------------- .nv.constant0._Z20matrixMulKernel_NoSMPfS_S_i --------------------------
	.section	.nv.constant0._Z20matrixMulKernel_NoSMPfS_S_i,"a",@progbits
	.sectionflags	@""
	.align	4
.nv.constant0._Z20matrixMulKernel_NoSMPfS_S_i:
	.zero		924


//--------------------- SYMBOLS --------------------------

	.type		.nv.reservedSmem.offset0,@object
	.size		.nv.reservedSmem.offset0,0x4
	.type		.nv.reservedSmem.cap,@object
	.size		.nv.reservedSmem.cap,0x4
